	.headerflags	@"EF_CUDA_TEXMODE_UNIFIED EF_CUDA_64BIT_ADDRESS EF_CUDA_ACCELERATORS EF_CUDA_SM90 EF_CUDA_VIRTUAL_SM(EF_CUDA_SM90)"
	.elftype	@"ET_EXEC"


//--------------------- .nv.info                  --------------------------
	.section	.nv.info,"",@"SHT_CUDA_INFO"
	.align	4


	//----- nvinfo : EIATTR_REGCOUNT
	.align		4
        /*0000*/ 	.byte	0x04, 0x2f
        /*0002*/ 	.short	(.L_1 - .L_0)
	.align		4
.L_0:
        /*0004*/ 	.word	index@(triton_poi_fused_cat_convolution_16)
        /*0008*/ 	.word	0x0000003a


	//----- nvinfo : EIATTR_MIN_STACK_SIZE
	.align		4
.L_1:
        /*000c*/ 	.byte	0x04, 0x12
        /*000e*/ 	.short	(.L_3 - .L_2)
	.align		4
.L_2:
        /*0010*/ 	.word	index@(triton_poi_fused_cat_convolution_16)
        /*0014*/ 	.word	0x00000000


	//----- nvinfo : EIATTR_FRAME_SIZE
	.align		4
.L_3:
        /*0018*/ 	.byte	0x04, 0x11
        /*001a*/ 	.short	(.L_5 - .L_4)
	.align		4
.L_4:
        /*001c*/ 	.word	index@(triton_poi_fused_cat_convolution_16)
        /*0020*/ 	.word	0x00000000


	//----- nvinfo : EIATTR_MIN_STACK_SIZE
	.align		4
.L_5:
        /*0024*/ 	.byte	0x04, 0x12
        /*0026*/ 	.short	(.L_7 - .L_6)
	.align		4
.L_6:
        /*0028*/ 	.word	index@(triton_poi_fused_cat_convolution_16)
        /*002c*/ 	.word	0x00000000
.L_7:


//--------------------- .nv.info.triton_poi_fused_cat_convolution_16 --------------------------
	.section	.nv.info.triton_poi_fused_cat_convolution_16,"",@"SHT_CUDA_INFO"
	.sectionflags	@""
	.align	4


	//----- nvinfo : EIATTR_CUDA_API_VERSION
	.align		4
        /*0000*/ 	.byte	0x04, 0x37
        /*0002*/ 	.short	(.L_9 - .L_8)
.L_8:
        /*0004*/ 	.word	0x0000007c


	//----- nvinfo : EIATTR_KPARAM_INFO
	.align		4
.L_9:
        /*0008*/ 	.byte	0x04, 0x17
        /*000a*/ 	.short	(.L_11 - .L_10)
.L_10:
        /*000c*/ 	.word	0x00000000
        /*0010*/ 	.short	0x0007
        /*0012*/ 	.short	0x0034
        /*0014*/ 	.byte	0x00, 0xf0, 0x11, 0x00


	//----- nvinfo : EIATTR_KPARAM_INFO
	.align		4
.L_11:
        /*0018*/ 	.byte	0x04, 0x17
        /*001a*/ 	.short	(.L_13 - .L_12)
.L_12:
        /*001c*/ 	.word	0x00000000
        /*0020*/ 	.short	0x0006
        /*0022*/ 	.short	0x0030
        /*0024*/ 	.byte	0x00, 0xf0, 0x11, 0x00


	//----- nvinfo : EIATTR_KPARAM_INFO
	.align		4
.L_13:
        /*0028*/ 	.byte	0x04, 0x17
        /*002a*/ 	.short	(.L_15 - .L_14)
.L_14:
        /*002c*/ 	.word	0x00000000
        /*0030*/ 	.short	0x0005
        /*0032*/ 	.short	0x0028
        /*0034*/ 	.byte	0x00, 0xf4, 0x21, 0x00


	//----- nvinfo : EIATTR_KPARAM_INFO
	.align		4
.L_15:
        /*0038*/ 	.byte	0x04, 0x17
        /*003a*/ 	.short	(.L_17 - .L_16)
.L_16:
        /*003c*/ 	.word	0x00000000
        /*0040*/ 	.short	0x0004
        /*0042*/ 	.short	0x0020
        /*0044*/ 	.byte	0x00, 0xf4, 0x21, 0x00


	//----- nvinfo : EIATTR_KPARAM_INFO
	.align		4
.L_17:
        /*0048*/ 	.byte	0x04, 0x17
        /*004a*/ 	.short	(.L_19 - .L_18)
.L_18:
        /*004c*/ 	.word	0x00000000
        /*0050*/ 	.short	0x0003
        /*0052*/ 	.short	0x0018
        /*0054*/ 	.byte	0x00, 0xf4, 0x21, 0x00


	//----- nvinfo : EIATTR_KPARAM_INFO
	.align		4
.L_19:
        /*0058*/ 	.byte	0x04, 0x17
        /*005a*/ 	.short	(.L_21 - .L_20)
.L_20:
        /*005c*/ 	.word	0x00000000
        /*0060*/ 	.short	0x0002
        /*0062*/ 	.short	0x0010
        /*0064*/ 	.byte	0x00, 0xf4, 0x21, 0x00


	//----- nvinfo : EIATTR_KPARAM_INFO
	.align		4
.L_21:
        /*0068*/ 	.byte	0x04, 0x17
        /*006a*/ 	.short	(.L_23 - .L_22)
.L_22:
        /*006c*/ 	.word	0x00000000
        /*0070*/ 	.short	0x0001
        /*0072*/ 	.short	0x0008
        /*0074*/ 	.byte	0x00, 0xf4, 0x21, 0x00


	//----- nvinfo : EIATTR_KPARAM_INFO
	.align		4
.L_23:
        /*0078*/ 	.byte	0x04, 0x17
        /*007a*/ 	.short	(.L_25 - .L_24)
.L_24:
        /*007c*/ 	.word	0x00000000
        /*0080*/ 	.short	0x0000
        /*0082*/ 	.short	0x0000
        /*0084*/ 	.byte	0x00, 0xf4, 0x21, 0x00


	//----- nvinfo : EIATTR_SPARSE_MMA_MASK
	.align		4
.L_25:
        /*0088*/ 	.byte	0x03, 0x50
        /*008a*/ 	.short	0x0000


	//----- nvinfo : EIATTR_MAXREG_COUNT
	.align		4
        /*008c*/ 	.byte	0x03, 0x1b
        /*008e*/ 	.short	0x00ff


	//----- nvinfo : EIATTR_EXIT_INSTR_OFFSETS
	.align		4
        /*0090*/ 	.byte	0x04, 0x1c
        /*0092*/ 	.short	(.L_27 - .L_26)


	//   ....[0]....
.L_26:
        /*0094*/ 	.word	0x00002450


	//   ....[1]....
        /*0098*/ 	.word	0x00002470


	//----- nvinfo : EIATTR_REQNTID
	.align		4
.L_27:
        /*009c*/ 	.byte	0x04, 0x10
        /*009e*/ 	.short	(.L_29 - .L_28)
.L_28:
        /*00a0*/ 	.word	0x00000100
        /*00a4*/ 	.word	0x00000001
        /*00a8*/ 	.word	0x00000001


	//----- nvinfo : EIATTR_CBANK_PARAM_SIZE
	.align		4
.L_29:
        /*00ac*/ 	.byte	0x03, 0x19
        /*00ae*/ 	.short	0x0038


	//----- nvinfo : EIATTR_PARAM_CBANK
	.align		4
        /*00b0*/ 	.byte	0x04, 0x0a
        /*00b2*/ 	.short	(.L_31 - .L_30)
	.align		4
.L_30:
        /*00b4*/ 	.word	index@(.nv.constant0.triton_poi_fused_cat_convolution_16)
        /*00b8*/ 	.short	0x0210
        /*00ba*/ 	.short	0x0038


	//----- nvinfo : EIATTR_SW_WAR
	.align		4
.L_31:
        /*00bc*/ 	.byte	0x04, 0x36
        /*00be*/ 	.short	(.L_33 - .L_32)
.L_32:
        /*00c0*/ 	.word	0x00000008
.L_33:


//--------------------- .nv.callgraph             --------------------------
	.section	.nv.callgraph,"",@"SHT_CUDA_CALLGRAPH"
	.align	4
	.sectionentsize	8
	.align		4
        /*0000*/ 	.word	0x00000000
	.align		4
        /*0004*/ 	.word	0xffffffff
	.align		4
        /*0008*/ 	.word	0x00000000
	.align		4
        /*000c*/ 	.word	0xfffffffe
	.align		4
        /*0010*/ 	.word	0x00000000
	.align		4
        /*0014*/ 	.word	0xfffffffd
	.align		4
        /*0018*/ 	.word	0x00000000
	.align		4
        /*001c*/ 	.word	0xfffffffc


//--------------------- .text.triton_poi_fused_cat_convolution_16 --------------------------
	.section	.text.triton_poi_fused_cat_convolution_16,"ax",@progbits
	.sectionflags	@"SHF_BARRIERS=1"
	.align	128
        .global         triton_poi_fused_cat_convolution_16
        .type           triton_poi_fused_cat_convolution_16,@function
        .size           triton_poi_fused_cat_convolution_16,(.L_x_1 - triton_poi_fused_cat_convolution_16)
        .other          triton_poi_fused_cat_convolution_16,@"STO_CUDA_ENTRY STV_DEFAULT"
triton_poi_fused_cat_convolution_16:
.text.triton_poi_fused_cat_convolution_16:
[----:B------:R-:W0:Y:S01]  /*0000*/  LDC R1, c[0x0][0x28] ;  /* 0x00000a00ff017b82 */ /* 0x000e220000000800 */
[----:B------:R-:W1:Y:S07]  /*0010*/  S2R R6, SR_TID.X ;  /* 0x0000000000067919 */ /* 0x000e6e0000002100 */
[----:B------:R-:W2:Y:S01]  /*0020*/  LDC.64 R48, c[0x0][0x220] ;  /* 0x00008800ff307b82 */ /* 0x000ea20000000a00 */
[----:B------:R-:W-:Y:S02]  /*0030*/  CS2R R28, SRZ ;  /* 0x00000000001c7805 */ /* 0x000fe4000001ff00 */
[----:B------:R-:W-:Y:S01]  /*0040*/  CS2R R30, SRZ ;  /* 0x00000000001e7805 */ /* 0x000fe2000001ff00 */
[----:B------:R-:W3:Y:S01]  /*0050*/  S2R R3, SR_CTAID.Y ;  /* 0x0000000000037919 */ /* 0x000ee20000002600 */
[----:B------:R-:W-:-:S02]  /*0060*/  CS2R R32, SRZ ;  /* 0x0000000000207805 */ /* 0x000fc4000001ff00 */
[----:B------:R-:W-:Y:S01]  /*0070*/  CS2R R34, SRZ ;  /* 0x0000000000227805 */ /* 0x000fe2000001ff00 */
[----:B------:R-:W-:Y:S01]  /*0080*/  ULDC.64 UR6, c[0x0][0x208] ;  /* 0x0000820000067ab9 */ /* 0x000fe20000000a00 */
[----:B------:R-:W4:Y:S01]  /*0090*/  S2R R10, SR_CTAID.X ;  /* 0x00000000000a7919 */ /* 0x000f220000002500 */
[----:B------:R-:W5:Y:S01]  /*00a0*/  LDC.64 R46, c[0x0][0x228] ;  /* 0x00008a00ff2e7b82 */ /* 0x000f620000000a00 */
[----:B------:R-:W-:Y:S02]  /*00b0*/  CS2R R16, SRZ ;  /* 0x0000000000107805 */ /* 0x000fe4000001ff00 */
[----:B------:R-:W-:Y:S02]  /*00c0*/  CS2R R20, SRZ ;  /* 0x0000000000147805 */ /* 0x000fe4000001ff00 */
[----:B------:R-:W-:Y:S02]  /*00d0*/  CS2R R22, SRZ ;  /* 0x0000000000167805 */ /* 0x000fe4000001ff00 */
[----:B------:R-:W-:Y:S01]  /*00e0*/  CS2R R18, SRZ ;  /* 0x0000000000127805 */ /* 0x000fe2000001ff00 */
[----:B------:R-:W2:Y:S08]  /*00f0*/  LDC.64 R50, c[0x0][0x218] ;  /* 0x00008600ff327b82 */ /* 0x000eb00000000a00 */
[----:B------:R-:W2:Y:S01]  /*0100*/  LDC.64 R52, c[0x0][0x210] ;  /* 0x00008400ff347b82 */ /* 0x000ea20000000a00 */
[----:B-1----:R-:W-:Y:S01]  /*0110*/  IMAD.SHL.U32 R0, R6, 0x4, RZ ;  /* 0x0000000406007824 */ /* 0x002fe200078e00ff */
[----:B------:R-:W-:-:S04]  /*0120*/  SHF.R.U32.HI R9, RZ, 0x6, R6 ;  /* 0x00000006ff097819 */ /* 0x000fc80000011606 */
[----:B------:R-:W-:Y:S02]  /*0130*/  LOP3.LUT R0, R0, 0xfc, RZ, 0xc0, !PT ;  /* 0x000000fc00007812 */ /* 0x000fe400078ec0ff */
[----:B------:R-:W-:Y:S01]  /*0140*/  SGXT.U32 R9, R9, 0x2 ;  /* 0x000000020909781a */ /* 0x000fe20000000000 */
[----:B----4-:R-:W-:Y:S01]  /*0150*/  IMAD.SHL.U32 R10, R10, 0x10, RZ ;  /* 0x000000100a0a7824 */ /* 0x010fe200078e00ff */
[----:B---3--:R-:W-:-:S04]  /*0160*/  PRMT R0, R0, 0x6540, R3 ;  /* 0x0000654000007816 */ /* 0x008fc80000000003 */
[----:B------:R-:W-:Y:S01]  /*0170*/  LOP3.LUT R4, R10, R9, RZ, 0xfc, !PT ;  /* 0x000000090a047212 */ /* 0x000fe200078efcff */
[C---:B------:R-:W-:Y:S01]  /*0180*/  IMAD.HI R5, R0.reuse, 0x2aaaaaab, RZ ;  /* 0x2aaaaaab00057827 */ /* 0x040fe200078e02ff */
[----:B------:R-:W-:Y:S02]  /*0190*/  ISETP.GE.AND P0, PT, R0, 0x600, PT ;  /* 0x000006000000780c */ /* 0x000fe40003f06270 */
[----:B------:R-:W-:Y:S02]  /*01a0*/  ISETP.GE.AND P6, PT, R4, 0x9, PT ;  /* 0x000000090400780c */ /* 0x000fe40003fc6270 */
[----:B------:R-:W-:Y:S02]  /*01b0*/  SHF.R.U32.HI R2, RZ, 0x1f, R5 ;  /* 0x0000001fff027819 */ /* 0x000fe40000011605 */
[----:B------:R-:W-:Y:S02]  /*01c0*/  ISETP.LT.AND P3, PT, R0, 0x600, !P6 ;  /* 0x000006000000780c */ /* 0x000fe40007761270 */
[----:B------:R-:W-:-:S02]  /*01d0*/  LEA.HI.SX32 R5, R5, R2, 0x1a ;  /* 0x0000000205057211 */ /* 0x000fc400078fd2ff */
[----:B------:R-:W-:-:S03]  /*01e0*/  LOP3.LUT R2, R10, 0x4, R9, 0xfe, !PT ;  /* 0x000000040a027812 */ /* 0x000fc600078efe09 */
[C---:B------:R-:W-:Y:S02]  /*01f0*/  IMAD R8, R5.reuse, -0x180, R0 ;  /* 0xfffffe8005087824 */ /* 0x040fe400078e0200 */
[----:B------:R-:W-:Y:S02]  /*0200*/  IMAD R43, R5, 0x9, R4 ;  /* 0x00000009052b7824 */ /* 0x000fe400078e0204 */
[C---:B------:R-:W-:Y:S01]  /*0210*/  VIADD R36, R8.reuse, 0xffffff40 ;  /* 0xffffff4008247836 */ /* 0x040fe20000000000 */
[C---:B------:R-:W-:Y:S01]  /*0220*/  ISETP.GT.AND P1, PT, R8.reuse, 0xbf, P3 ;  /* 0x000000bf0800780c */ /* 0x040fe20001f24270 */
[----:B------:R-:W-:Y:S02]  /*0230*/  IMAD R43, R43, 0xc0, RZ ;  /* 0x000000c02b2b7824 */ /* 0x000fe400078e02ff */
[----:B-----5:R-:W-:-:S04]  /*0240*/  IMAD.WIDE R46, R8, 0x4, R46 ;  /* 0x00000004082e7825 */ /* 0x020fc800078e022e */
[----:B------:R-:W-:Y:S01]  /*0250*/  IMAD.IADD R13, R43, 0x1, R36 ;  /* 0x000000012b0d7824 */ /* 0x000fe200078e0224 */
[----:B------:R-:W-:-:S03]  /*0260*/  ISETP.LT.AND P2, PT, R2, 0x9, !P0 ;  /* 0x000000090200780c */ /* 0x000fc60004741270 */
[----:B--2---:R-:W-:Y:S02]  /*0270*/  IMAD.WIDE R12, R13, 0x4, R48 ;  /* 0x000000040d0c7825 */ /* 0x004fe400078e0230 */
[----:B------:R-:W2:Y:S01]  /*0280*/  @P1 LDG.E.EL.128 R32, desc[UR6][R46.64+-0x300] ;  /* 0xfffd00062e201981 */ /* 0x000ea2000c2e1d00 */
[----:B------:R-:W-:Y:S01]  /*0290*/  ISETP.GT.AND P4, PT, R8, 0xbf, P2 ;  /* 0x000000bf0800780c */ /* 0x000fe20001784270 */
[----:B------:R-:W-:Y:S02]  /*02a0*/  VIADD R39, R43, 0x300 ;  /* 0x000003002b277836 */ /* 0x000fe40000000000 */
[----:B------:R1:W3:Y:S02]  /*02b0*/  @P1 LDG.E.EL.128 R28, desc[UR6][R12.64] ;  /* 0x000000060c1c1981 */ /* 0x0002e4000c2e1d00 */
[----:B------:R-:W-:-:S04]  /*02c0*/  IMAD.IADD R27, R39, 0x1, R36 ;  /* 0x00000001271b7824 */ /* 0x000fc800078e0224 */
[----:B------:R-:W-:-:S04]  /*02d0*/  IMAD.WIDE R26, R27, 0x4, R48 ;  /* 0x000000041b1a7825 */ /* 0x000fc800078e0230 */
[----:B------:R-:W4:Y:S04]  /*02e0*/  @P4 LDG.E.EL.128 R20, desc[UR6][R46.64+-0x300] ;  /* 0xfffd00062e144981 */ /* 0x000f28000c2e1d00 */
[----:B------:R5:W4:Y:S01]  /*02f0*/  @P4 LDG.E.EL.128 R16, desc[UR6][R26.64] ;  /* 0x000000061a104981 */ /* 0x000b22000c2e1d00 */
[----:B------:R-:W-:-:S04]  /*0300*/  ISETP.LT.AND P6, PT, R8, 0xc0, !P6 ;  /* 0x000000c00800780c */ /* 0x000fc800077c1270 */
[----:B------:R-:W-:Y:S01]  /*0310*/  ISETP.LT.AND P6, PT, R0, 0x600, P6 ;  /* 0x000006000000780c */ /* 0x000fe200037c1270 */
[C---:B------:R-:W-:Y:S01]  /*0320*/  IMAD.IADD R41, R8.reuse, 0x1, R43 ;  /* 0x0000000108297824 */ /* 0x040fe200078e022b */
[----:B-1----:R-:W-:Y:S02]  /*0330*/  CS2R R12, SRZ ;  /* 0x00000000000c7805 */ /* 0x002fe4000001ff00 */
[----:B------:R-:W-:Y:S02]  /*0340*/  CS2R R14, SRZ ;  /* 0x00000000000e7805 */ /* 0x000fe4000001ff00 */
[----:B------:R-:W-:Y:S02]  /*0350*/  CS2R R24, SRZ ;  /* 0x0000000000187805 */ /* 0x000fe4000001ff00 */
[----:B-----5:R-:W-:Y:S01]  /*0360*/  CS2R R26, SRZ ;  /* 0x00000000001a7805 */ /* 0x020fe2000001ff00 */
[----:B0-----:R-:W-:-:S04]  /*0370*/  IMAD.WIDE R50, R8, 0x4, R50 ;  /* 0x0000000408327825 */ /* 0x001fc800078e0232 */
[----:B------:R-:W-:Y:S01]  /*0380*/  IMAD.WIDE R40, R41, 0x4, R52 ;  /* 0x0000000429287825 */ /* 0x000fe200078e0234 */
[----:B------:R-:W5:Y:S04]  /*0390*/  @P6 LDG.E.EL.128 R24, desc[UR6][R50.64] ;  /* 0x0000000632186981 */ /* 0x000f68000c2e1d00 */
[----:B------:R0:W5:Y:S01]  /*03a0*/  @P6 LDG.E.EL.128 R12, desc[UR6][R40.64] ;  /* 0x00000006280c6981 */ /* 0x000162000c2e1d00 */
[----:B--2---:R-:W-:Y:S02]  /*03b0*/  SEL R11, R34, RZ, P1 ;  /* 0x000000ff220b7207 */ /* 0x004fe40000800000 */
[----:B------:R-:W-:Y:S02]  /*03c0*/  SEL R2, R35, RZ, P1 ;  /* 0x000000ff23027207 */ /* 0x000fe40000800000 */
[----:B---3--:R-:W-:-:S02]  /*03d0*/  SEL R30, R30, RZ, P1 ;  /* 0x000000ff1e1e7207 */ /* 0x008fc40000800000 */
[----:B------:R-:W-:Y:S02]  /*03e0*/  SEL R31, R31, RZ, P1 ;  /* 0x000000ff1f1f7207 */ /* 0x000fe40000800000 */
[----:B------:R-:W-:Y:S02]  /*03f0*/  SEL R7, R28, RZ, P1 ;  /* 0x000000ff1c077207 */ /* 0x000fe40000800000 */
[----:B------:R-:W-:Y:S02]  /*0400*/  SEL R29, R29, RZ, P1 ;  /* 0x000000ff1d1d7207 */ /* 0x000fe40000800000 */
[----:B------:R-:W-:Y:S02]  /*0410*/  SEL R32, R32, RZ, P1 ;  /* 0x000000ff20207207 */ /* 0x000fe40000800000 */
[----:B------:R-:W-:Y:S02]  /*0420*/  SEL R34, R33, RZ, P1 ;  /* 0x000000ff21227207 */ /* 0x000fe40000800000 */
[----:B------:R-:W-:-:S02]  /*0430*/  FSETP.GEU.AND P5, PT, R30, -R11, PT ;  /* 0x8000000b1e00720b */ /* 0x000fc40003fae000 */
[C---:B------:R-:W-:Y:S01]  /*0440*/  FSETP.GEU.AND P1, PT, R31.reuse, -R2, PT ;  /* 0x800000021f00720b */ /* 0x040fe20003f2e000 */
[----:B------:R-:W-:Y:S01]  /*0450*/  FADD R0, R30, R11 ;  /* 0x0000000b1e007221 */ /* 0x000fe20000000000 */
[----:B------:R-:W-:Y:S02]  /*0460*/  SEL R28, RZ, 0x1fffe, P5 ;  /* 0x0001fffeff1c7807 */ /* 0x000fe40002800000 */
[----:B------:R-:W-:Y:S01]  /*0470*/  SEL R11, RZ, 0x1, P1 ;  /* 0x00000001ff0b7807 */ /* 0x000fe20000800000 */
[----:B------:R-:W-:Y:S01]  /*0480*/  FADD R2, R31, R2 ;  /* 0x000000021f027221 */ /* 0x000fe20000000000 */
[----:B------:R-:W-:Y:S02]  /*0490*/  FSETP.GEU.AND P5, PT, R7, -R32, PT ;  /* 0x800000200700720b */ /* 0x000fe40003fae000 */
[----:B------:R-:W-:Y:S01]  /*04a0*/  FSETP.GEU.AND P1, PT, R29, -R34, PT ;  /* 0x800000221d00720b */ /* 0x000fe20003f2e000 */
[----:B------:R-:W-:Y:S01]  /*04b0*/  IMAD.IADD R11, R11, 0x1, R28 ;  /* 0x000000010b0b7824 */ /* 0x000fe200078e021c */
[----:B----4-:R-:W-:-:S02]  /*04c0*/  SEL R22, R22, RZ, P4 ;  /* 0x000000ff16167207 */ /* 0x010fc40002000000 */
[----:B0-----:R-:W-:Y:S02]  /*04d0*/  SEL R40, R23, RZ, P4 ;  /* 0x000000ff17287207 */ /* 0x001fe40002000000 */
[----:B------:R-:W-:Y:S02]  /*04e0*/  SEL R41, R18, RZ, P4 ;  /* 0x000000ff12297207 */ /* 0x000fe40002000000 */
[----:B------:R-:W-:Y:S02]  /*04f0*/  SEL R31, R19, RZ, P4 ;  /* 0x000000ff131f7207 */ /* 0x000fe40002000000 */
[----:B------:R-:W-:Y:S02]  /*0500*/  SEL R19, RZ, 0x7fff8, P5 ;  /* 0x0007fff8ff137807 */ /* 0x000fe40002800000 */
[----:B------:R-:W-:Y:S02]  /*0510*/  SEL R38, RZ, 0x4, P1 ;  /* 0x00000004ff267807 */ /* 0x000fe40000800000 */
[----:B------:R-:W-:-:S02]  /*0520*/  LOP3.LUT R18, R11, 0x3, RZ, 0xc0, !PT ;  /* 0x000000030b127812 */ /* 0x000fc400078ec0ff */
[----:B------:R-:W-:Y:S02]  /*0530*/  FSETP.GEU.AND P5, PT, R41, -R22, PT ;  /* 0x800000162900720b */ /* 0x000fe40003fae000 */
[----:B------:R-:W-:Y:S02]  /*0540*/  FSETP.GEU.AND P1, PT, R31, -R40, PT ;  /* 0x800000281f00720b */ /* 0x000fe40003f2e000 */
[----:B------:R-:W-:Y:S02]  /*0550*/  IADD3 R38, R18, R19, R38 ;  /* 0x0000001312267210 */ /* 0x000fe40007ffe026 */
[----:B------:R-:W-:Y:S02]  /*0560*/  SEL R42, R16, RZ, P4 ;  /* 0x000000ff102a7207 */ /* 0x000fe40002000000 */
[----:B------:R-:W-:Y:S02]  /*0570*/  SEL R19, RZ, 0x1fffe, P5 ;  /* 0x0001fffeff137807 */ /* 0x000fe40002800000 */
[----:B------:R-:W-:-:S02]  /*0580*/  SEL R16, RZ, 0x1, P1 ;  /* 0x00000001ff107807 */ /* 0x000fc40000800000 */
[----:B------:R-:W-:Y:S02]  /*0590*/  SEL R37, R17, RZ, P4 ;  /* 0x000000ff11257207 */ /* 0x000fe40002000000 */
[----:B------:R-:W-:Y:S02]  /*05a0*/  SEL R45, R20, RZ, P4 ;  /* 0x000000ff142d7207 */ /* 0x000fe40002000000 */
[----:B------:R-:W-:Y:S01]  /*05b0*/  SEL R44, R21, RZ, P4 ;  /* 0x000000ff152c7207 */ /* 0x000fe20002000000 */
[----:B------:R-:W-:Y:S01]  /*05c0*/  IMAD.IADD R21, R16, 0x1, R19 ;  /* 0x0000000110157824 */ /* 0x000fe200078e0213 */
[----:B------:R-:W-:Y:S02]  /*05d0*/  FSETP.GEU.AND P4, PT, R42, -R45, PT ;  /* 0x8000002d2a00720b */ /* 0x000fe40003f8e000 */
[----:B------:R-:W-:Y:S01]  /*05e0*/  FSETP.GEU.AND P1, PT, R37, -R44, PT ;  /* 0x8000002c2500720b */ /* 0x000fe20003f2e000 */
[----:B------:R-:W-:Y:S01]  /*05f0*/  FADD R11, R29, R34 ;  /* 0x000000221d0b7221 */ /* 0x000fe20000000000 */
[C---:B------:R-:W-:Y:S01]  /*0600*/  ISETP.LT.AND P5, PT, R8.reuse, 0xc0, P2 ;  /* 0x000000c00800780c */ /* 0x040fe200017a1270 */
[----:B------:R-:W-:Y:S01]  /*0610*/  IMAD.IADD R29, R8, 0x1, R39 ;  /* 0x00000001081d7824 */ /* 0x000fe200078e0227 */
[----:B------:R-:W-:-:S02]  /*0620*/  SEL R20, RZ, 0x7fff8, P4 ;  /* 0x0007fff8ff147807 */ /* 0x000fc40002000000 */
[----:B------:R-:W-:Y:S02]  /*0630*/  LOP3.LUT R21, R21, 0x3, RZ, 0xc0, !PT ;  /* 0x0000000315157812 */ /* 0x000fe400078ec0ff */
[----:B------:R-:W-:Y:S01]  /*0640*/  SEL R39, RZ, 0x4, P1 ;  /* 0x00000004ff277807 */ /* 0x000fe20000800000 */
[----:B------:R-:W-:Y:S01]  /*0650*/  FADD R41, R41, R22 ;  /* 0x0000001629297221 */ /* 0x000fe20000000000 */
[----:B------:R-:W-:Y:S02]  /*0660*/  CS2R R16, SRZ ;  /* 0x0000000000107805 */ /* 0x000fe4000001ff00 */
[----:B------:R-:W-:Y:S02]  /*0670*/  CS2R R18, SRZ ;  /* 0x0000000000127805 */ /* 0x000fe4000001ff00 */
[----:B------:R-:W-:Y:S02]  /*0680*/  IADD3 R39, R21, R20, R39 ;  /* 0x0000001415277210 */ /* 0x000fe40007ffe027 */
[----:B------:R-:W-:-:S02]  /*0690*/  CS2R R20, SRZ ;  /* 0x0000000000147805 */ /* 0x000fc4000001ff00 */
[----:B------:R-:W-:Y:S01]  /*06a0*/  CS2R R22, SRZ ;  /* 0x0000000000167805 */ /* 0x000fe2000001ff00 */
[----:B------:R-:W-:-:S04]  /*06b0*/  IMAD.WIDE R28, R29, 0x4, R52 ;  /* 0x000000041d1c7825 */ /* 0x000fc800078e0234 */
[----:B------:R-:W-:Y:S01]  /*06c0*/  FADD R40, R31, R40 ;  /* 0x000000281f287221 */ /* 0x000fe20000000000 */
[----:B-----5:R-:W-:Y:S02]  /*06d0*/  SEL R31, R24, RZ, P6 ;  /* 0x000000ff181f7207 */ /* 0x020fe40003000000 */
[----:B------:R-:W-:Y:S01]  /*06e0*/  SEL R12, R12, RZ, P6 ;  /* 0x000000ff0c0c7207 */ /* 0x000fe20003000000 */
[----:B------:R0:W2:Y:S01]  /*06f0*/  @P5 LDG.E.EL.128 R16, desc[UR6][R28.64] ;  /* 0x000000061c105981 */ /* 0x0000a2000c2e1d00 */
[----:B------:R-:W-:-:S03]  /*0700*/  FADD R7, R7, R32 ;  /* 0x0000002007077221 */ /* 0x000fc60000000000 */
[----:B------:R-:W3:Y:S01]  /*0710*/  @P5 LDG.E.EL.128 R20, desc[UR6][R50.64] ;  /* 0x0000000632145981 */ /* 0x000ee2000c2e1d00 */
[----:B------:R-:W-:Y:S02]  /*0720*/  LOP3.LUT R30, R10, 0x8, R9, 0xfe, !PT ;  /* 0x000000080a1e7812 */ /* 0x000fe400078efe09 */
[C---:B------:R-:W-:Y:S01]  /*0730*/  FSETP.GEU.AND P4, PT, R12.reuse, -R31, PT ;  /* 0x8000001f0c00720b */ /* 0x040fe20003f8e000 */
[----:B------:R-:W-:Y:S01]  /*0740*/  FADD R12, R12, R31 ;  /* 0x0000001f0c0c7221 */ /* 0x000fe20000000000 */
[----:B------:R-:W-:Y:S02]  /*0750*/  SEL R32, R14, RZ, P6 ;  /* 0x000000ff0e207207 */ /* 0x000fe40003000000 */
[----:B------:R-:W-:Y:S02]  /*0760*/  SEL R13, R13, RZ, P6 ;  /* 0x000000ff0d0d7207 */ /* 0x000fe40003000000 */
[----:B------:R-:W-:Y:S02]  /*0770*/  SEL R14, R25, RZ, P6 ;  /* 0x000000ff190e7207 */ /* 0x000fe40003000000 */
[----:B------:R-:W-:-:S02]  /*0780*/  ISETP.LT.AND P1, PT, R30, 0x9, !P0 ;  /* 0x000000091e00780c */ /* 0x000fc40004721270 */
[----:B------:R-:W-:Y:S01]  /*0790*/  SEL R33, R26, RZ, P6 ;  /* 0x000000ff1a217207 */ /* 0x000fe20003000000 */
[----:B------:R-:W-:Y:S01]  /*07a0*/  FADD R26, R13, R14 ;  /* 0x0000000e0d1a7221 */ /* 0x000fe20000000000 */
[----:B------:R-:W-:Y:S02]  /*07b0*/  FSEL R12, R12, RZ, P4 ;  /* 0x000000ff0c0c7208 */ /* 0x000fe40002000000 */
[----:B------:R-:W-:Y:S02]  /*07c0*/  SEL R24, R15, RZ, P6 ;  /* 0x000000ff0f187207 */ /* 0x000fe40003000000 */
[----:B------:R-:W-:Y:S01]  /*07d0*/  SEL R25, R27, RZ, P6 ;  /* 0x000000ff1b197207 */ /* 0x000fe20003000000 */
[----:B------:R-:W-:Y:S01]  /*07e0*/  VIADD R27, R43, 0x600 ;  /* 0x000006002b1b7836 */ /* 0x000fe20000000000 */
[----:B------:R-:W-:Y:S01]  /*07f0*/  FSETP.GEU.AND P4, PT, R13, -R14, PT ;  /* 0x8000000e0d00720b */ /* 0x000fe20003f8e000 */
[----:B------:R-:W-:Y:S01]  /*0800*/  VIADD R13, R43, 0x900 ;  /* 0x000009002b0d7836 */ /* 0x000fe20000000000 */
[C---:B------:R-:W-:Y:S01]  /*0810*/  ISETP.LT.AND P6, PT, R8.reuse, 0xc0, P1 ;  /* 0x000000c00800780c */ /* 0x040fe20000fc1270 */
[----:B------:R-:W-:-:S02]  /*0820*/  IMAD.IADD R15, R8, 0x1, R27 ;  /* 0x00000001080f7824 */ /* 0x000fc400078e021b */
[----:B------:R-:W-:Y:S02]  /*0830*/  IMAD.IADD R43, R13, 0x1, R36 ;  /* 0x000000010d2b7824 */ /* 0x000fe400078e0224 */
[----:B------:R-:W-:Y:S01]  /*0840*/  IMAD.IADD R55, R8, 0x1, R13 ;  /* 0x0000000108377824 */ /* 0x000fe200078e020d */
[----:B------:R-:W-:Y:S01]  /*0850*/  FSEL R13, R26, RZ, P4 ;  /* 0x000000ff1a0d7208 */ /* 0x000fe20002000000 */
[C---:B------:R-:W-:Y:S01]  /*0860*/  FADD R26, R32.reuse, R33 ;  /* 0x00000021201a7221 */ /* 0x040fe20000000000 */
[----:B------:R-:W-:Y:S02]  /*0870*/  FSETP.GEU.AND P4, PT, R32, -R33, PT ;  /* 0x800000212000720b */ /* 0x000fe40003f8e000 */
[----:B0-----:R-:W-:Y:S02]  /*0880*/  CS2R R28, SRZ ;  /* 0x00000000001c7805 */ /* 0x001fe4000001ff00 */
[----:B------:R-:W-:Y:S02]  /*0890*/  CS2R R30, SRZ ;  /* 0x00000000001e7805 */ /* 0x000fe4000001ff00 */
[----:B------:R-:W-:-:S02]  /*08a0*/  CS2R R32, SRZ ;  /* 0x0000000000207805 */ /* 0x000fc4000001ff00 */
[----:B------:R-:W-:Y:S01]  /*08b0*/  CS2R R34, SRZ ;  /* 0x0000000000227805 */ /* 0x000fe2000001ff00 */
[----:B------:R-:W-:-:S05]  /*08c0*/  IMAD.WIDE R14, R15, 0x4, R52 ;  /* 0x000000040f0e7825 */ /* 0x000fca00078e0234 */
[----:B------:R0:W4:Y:S04]  /*08d0*/  @P6 LDG.E.EL.128 R28, desc[UR6][R14.64] ;  /* 0x000000060e1c6981 */ /* 0x000128000c2e1d00 */
[----:B------:R-:W5:Y:S01]  /*08e0*/  @P6 LDG.E.EL.128 R32, desc[UR6][R50.64] ;  /* 0x0000000632206981 */ /* 0x000f62000c2e1d00 */
[----:B0-----:R-:W-:Y:S01]  /*08f0*/  FSEL R14, R26, RZ, P4 ;  /* 0x000000ff1a0e7208 */ /* 0x001fe20002000000 */
[C---:B------:R-:W-:Y:S01]  /*0900*/  FADD R15, R24.reuse, R25 ;  /* 0x00000019180f7221 */ /* 0x040fe20000000000 */
[----:B------:R-:W-:-:S04]  /*0910*/  FSETP.GEU.AND P4, PT, R24, -R25, PT ;  /* 0x800000191800720b */ /* 0x000fc80003f8e000 */
[----:B------:R-:W-:Y:S01]  /*0920*/  FSEL R15, R15, RZ, P4 ;  /* 0x000000ff0f0f7208 */ /* 0x000fe20002000000 */
[----:B------:R-:W-:Y:S01]  /*0930*/  IMAD.IADD R27, R27, 0x1, R36 ;  /* 0x000000011b1b7824 */ /* 0x000fe200078e0224 */
[----:B------:R-:W-:Y:S01]  /*0940*/  ISETP.LT.AND P0, PT, R10, RZ, !P0 ;  /* 0x000000ff0a00720c */ /* 0x000fe20004701270 */
[----:B------:R-:W-:-:S04]  /*0950*/  IMAD.WIDE R54, R55, 0x4, R52 ;  /* 0x0000000437367825 */ /* 0x000fc800078e0234 */
[----:B------:R-:W-:-:S04]  /*0960*/  IMAD.WIDE R52, R27, 0x4, R48 ;  /* 0x000000041b347825 */ /* 0x000fc800078e0230 */
[----:B------:R-:W-:-:S04]  /*0970*/  IMAD.WIDE R48, R43, 0x4, R48 ;  /* 0x000000042b307825 */ /* 0x000fc800078e0230 */
[----:B------:R-:W-:Y:S01]  /*0980*/  FADD R42, R42, R45 ;  /* 0x0000002d2a2a7221 */ /* 0x000fe20000000000 */
[----:B------:R-:W-:Y:S01]  /*0990*/  FADD R44, R37, R44 ;  /* 0x0000002c252c7221 */ /* 0x000fe20000000000 */
[----:B--2---:R-:W-:Y:S02]  /*09a0*/  SEL R16, R16, RZ, P5 ;  /* 0x000000ff10107207 */ /* 0x004fe40002800000 */
[----:B---3--:R-:W-:Y:S02]  /*09b0*/  SEL R25, R20, RZ, P5 ;  /* 0x000000ff14197207 */ /* 0x008fe40002800000 */
[----:B------:R-:W-:Y:S02]  /*09c0*/  SEL R17, R17, RZ, P5 ;  /* 0x000000ff11117207 */ /* 0x000fe40002800000 */
[C---:B------:R-:W-:Y:S01]  /*09d0*/  FSETP.GEU.AND P4, PT, R16.reuse, -R25, PT ;  /* 0x800000191000720b */ /* 0x040fe20003f8e000 */
[----:B------:R-:W-:Y:S01]  /*09e0*/  FADD R24, R16, R25 ;  /* 0x0000001910187221 */ /* 0x000fe20000000000 */
[----:B------:R-:W-:-:S02]  /*09f0*/  SEL R16, R21, RZ, P5 ;  /* 0x000000ff15107207 */ /* 0x000fc40002800000 */
[----:B------:R-:W-:Y:S02]  /*0a00*/  SEL R36, R19, RZ, P5 ;  /* 0x000000ff13247207 */ /* 0x000fe40002800000 */
[----:B------:R-:W-:Y:S01]  /*0a10*/  SEL R18, R18, RZ, P5 ;  /* 0x000000ff12127207 */ /* 0x000fe20002800000 */
[----:B------:R-:W-:Y:S01]  /*0a20*/  FADD R25, R17, R16 ;  /* 0x0000001011197221 */ /* 0x000fe20000000000 */
[----:B------:R-:W-:Y:S02]  /*0a30*/  SEL R19, R22, RZ, P5 ;  /* 0x000000ff16137207 */ /* 0x000fe40002800000 */
[----:B------:R-:W-:Y:S02]  /*0a40*/  SEL R23, R23, RZ, P5 ;  /* 0x000000ff17177207 */ /* 0x000fe40002800000 */
[----:B------:R-:W-:Y:S01]  /*0a50*/  FSETP.GEU.AND P5, PT, R17, -R16, PT ;  /* 0x800000101100720b */ /* 0x000fe20003fae000 */
[----:B------:R-:W-:-:S03]  /*0a60*/  FADD R26, R18, R19 ;  /* 0x00000013121a7221 */ /* 0x000fc60000000000 */
[----:B------:R-:W-:Y:S02]  /*0a70*/  FSEL R25, R25, RZ, P5 ;  /* 0x000000ff19197208 */ /* 0x000fe40002800000 */
[----:B------:R-:W-:Y:S02]  /*0a80*/  FSETP.GEU.AND P5, PT, R18, -R19, PT ;  /* 0x800000131200720b */ /* 0x000fe40003fae000 */
[----:B------:R-:W-:Y:S02]  /*0a90*/  FSEL R24, R24, RZ, P4 ;  /* 0x000000ff18187208 */ /* 0x000fe40002000000 */
[----:B------:R-:W-:Y:S02]  /*0aa0*/  ISETP.LT.AND P4, PT, R8, 0xc0, P0 ;  /* 0x000000c00800780c */ /* 0x000fe40000781270 */
[----:B------:R-:W-:Y:S02]  /*0ab0*/  FSEL R26, R26, RZ, P5 ;  /* 0x000000ff1a1a7208 */ /* 0x000fe40002800000 */
[C---:B------:R-:W-:Y:S01]  /*0ac0*/  FSETP.GEU.AND P5, PT, R36.reuse, -R23, PT ;  /* 0x800000172400720b */ /* 0x040fe20003fae000 */
[----:B------:R-:W-:Y:S01]  /*0ad0*/  FADD R36, R36, R23 ;  /* 0x0000001724247221 */ /* 0x000fe20000000000 */
[----:B------:R-:W-:-:S02]  /*0ae0*/  CS2R R20, SRZ ;  /* 0x0000000000147805 */ /* 0x000fc4000001ff00 */
[----:B------:R-:W-:Y:S02]  /*0af0*/  CS2R R22, SRZ ;  /* 0x0000000000167805 */ /* 0x000fe4000001ff00 */
[----:B------:R-:W-:-:S04]  /*0b00*/  FSEL R27, R36, RZ, P5 ;  /* 0x000000ff241b7208 */ /* 0x000fc80002800000 */
[----:B------:R0:W2:Y:S01]  /*0b10*/  @P4 LDG.E.EL.128 R20, desc[UR6][R50.64] ;  /* 0x0000000632144981 */ /* 0x0000a2000c2e1d00 */
[----:B----4-:R-:W-:Y:S02]  /*0b20*/  SEL R28, R28, RZ, P6 ;  /* 0x000000ff1c1c7207 */ /* 0x010fe40003000000 */
[----:B-----5:R-:W-:Y:S02]  /*0b30*/  SEL R43, R32, RZ, P6 ;  /* 0x000000ff202b7207 */ /* 0x020fe40003000000 */
[----:B------:R-:W-:Y:S02]  /*0b40*/  SEL R29, R29, RZ, P6 ;  /* 0x000000ff1d1d7207 */ /* 0x000fe40003000000 */
[C---:B------:R-:W-:Y:S01]  /*0b50*/  FSETP.GEU.AND P5, PT, R28.reuse, -R43, PT ;  /* 0x8000002b1c00720b */ /* 0x040fe20003fae000 */
[----:B------:R-:W-:Y:S01]  /*0b60*/  FADD R36, R28, R43 ;  /* 0x0000002b1c247221 */ /* 0x000fe20000000000 */
[----:B------:R-:W-:Y:S02]  /*0b70*/  SEL R32, R33, RZ, P6 ;  /* 0x000000ff21207207 */ /* 0x000fe40003000000 */
[----:B------:R-:W-:-:S02]  /*0b80*/  SEL R45, R30, RZ, P6 ;  /* 0x000000ff1e2d7207 */ /* 0x000fc40003000000 */
[----:B------:R-:W-:Y:S02]  /*0b90*/  SEL R43, R31, RZ, P6 ;  /* 0x000000ff1f2b7207 */ /* 0x000fe40003000000 */
[----:B------:R-:W-:Y:S02]  /*0ba0*/  SEL R34, R34, RZ, P6 ;  /* 0x000000ff22227207 */ /* 0x000fe40003000000 */
[----:B0-----:R-:W-:Y:S02]  /*0bb0*/  SEL R50, R35, RZ, P6 ;  /* 0x000000ff23327207 */ /* 0x001fe40003000000 */
[----:B------:R-:W-:Y:S02]  /*0bc0*/  FSEL R36, R36, RZ, P5 ;  /* 0x000000ff24247208 */ /* 0x000fe40002800000 */
[----:B------:R-:W-:Y:S02]  /*0bd0*/  ISETP.GT.AND P6, PT, R8, 0xbf, P1 ;  /* 0x000000bf0800780c */ /* 0x000fe40000fc4270 */
[C---:B------:R-:W-:Y:S01]  /*0be0*/  FSETP.GEU.AND P5, PT, R29.reuse, -R32, PT ;  /* 0x800000201d00720b */ /* 0x040fe20003fae000 */
[----:B------:R-:W-:Y:S01]  /*0bf0*/  FADD R32, R29, R32 ;  /* 0x000000201d207221 */ /* 0x000fe20000000000 */
[----:B------:R-:W-:-:S02]  /*0c00*/  CS2R R28, SRZ ;  /* 0x00000000001c7805 */ /* 0x000fc4000001ff00 */
[----:B------:R-:W-:Y:S01]  /*0c10*/  CS2R R30, SRZ ;  /* 0x00000000001e7805 */ /* 0x000fe2000001ff00 */
[C---:B------:R-:W-:Y:S01]  /*0c20*/  FADD R51, R45.reuse, R34 ;  /* 0x000000222d337221 */ /* 0x040fe20000000000 */
[----:B------:R-:W-:Y:S02]  /*0c30*/  FSEL R37, R32, RZ, P5 ;  /* 0x000000ff20257208 */ /* 0x000fe40002800000 */
[----:B------:R-:W-:Y:S02]  /*0c40*/  CS2R R32, SRZ ;  /* 0x0000000000207805 */ /* 0x000fe4000001ff00 */
[----:B------:R-:W-:Y:S02]  /*0c50*/  FSETP.GEU.AND P5, PT, R45, -R34, PT ;  /* 0x800000222d00720b */ /* 0x000fe40003fae000 */
[----:B------:R-:W-:Y:S01]  /*0c60*/  CS2R R34, SRZ ;  /* 0x0000000000227805 */ /* 0x000fe2000001ff00 */
[----:B------:R-:W3:Y:S05]  /*0c70*/  @P6 LDG.E.EL.128 R28, desc[UR6][R52.64] ;  /* 0x00000006341c6981 */ /* 0x000eea000c2e1d00 */
[----:B------:R-:W4:Y:S01]  /*0c80*/  @P6 LDG.E.EL.128 R32, desc[UR6][R46.64+-0x300] ;  /* 0xfffd00062e206981 */ /* 0x000f22000c2e1d00 */
[----:B------:R-:W-:-:S02]  /*0c90*/  CS2R R16, SRZ ;  /* 0x0000000000107805 */ /* 0x000fc4000001ff00 */
[----:B------:R-:W-:-:S06]  /*0ca0*/  CS2R R18, SRZ ;  /* 0x0000000000127805 */ /* 0x000fcc000001ff00 */
[----:B------:R-:W5:Y:S01]  /*0cb0*/  @P4 LDG.E.EL.128 R16, desc[UR6][R54.64] ;  /* 0x0000000636104981 */ /* 0x000f62000c2e1d00 */
[----:B------:R-:W-:-:S05]  /*0cc0*/  IMAD.SHL.U32 R39, R39, 0x100, RZ ;  /* 0x0000010027277824 */ /* 0x000fca00078e00ff */
[----:B------:R-:W-:Y:S01]  /*0cd0*/  LOP3.LUT R45, R39, 0xf00, RZ, 0xe2, !PT ;  /* 0x00000f00272d7812 */ /* 0x000fe200078ee2ff */
[----:B------:R-:W-:-:S04]  /*0ce0*/  FADD R39, R43, R50 ;  /* 0x000000322b277221 */ /* 0x000fc80000000000 */
[----:B------:R-:W-:Y:S01]  /*0cf0*/  IMAD R45, R38, 0x1000, R45 ;  /* 0x00001000262d7824 */ /* 0x000fe200078e022d */
[----:B------:R-:W-:Y:S02]  /*0d00*/  FSEL R38, R51, RZ, P5 ;  /* 0x000000ff33267208 */ /* 0x000fe40002800000 */
[----:B------:R-:W-:-:S04]  /*0d10*/  FSETP.GEU.AND P5, PT, R43, -R50, PT ;  /* 0x800000322b00720b */ /* 0x000fc80003fae000 */
[----:B------:R-:W-:Y:S02]  /*0d20*/  FSEL R39, R39, RZ, P5 ;  /* 0x000000ff27277208 */ /* 0x000fe40002800000 */
[----:B---3--:R-:W-:Y:S02]  /*0d30*/  SEL R43, R29, RZ, P6 ;  /* 0x000000ff1d2b7207 */ /* 0x008fe40003000000 */
[----:B------:R-:W-:Y:S02]  /*0d40*/  SEL R30, R30, RZ, P6 ;  /* 0x000000ff1e1e7207 */ /* 0x000fe40003000000 */
[----:B----4-:R-:W-:Y:S02]  /*0d50*/  SEL R29, R34, RZ, P6 ;  /* 0x000000ff221d7207 */ /* 0x010fe40003000000 */
[----:B------:R-:W-:Y:S02]  /*0d60*/  SEL R53, R32, RZ, P6 ;  /* 0x000000ff20357207 */ /* 0x000fe40003000000 */
[----:B------:R-:W-:-:S02]  /*0d70*/  SEL R50, R28, RZ, P6 ;  /* 0x000000ff1c327207 */ /* 0x000fc40003000000 */
[----:B------:R-:W-:Y:S02]  /*0d80*/  SEL R51, R31, RZ, P6 ;  /* 0x000000ff1f337207 */ /* 0x000fe40003000000 */
[----:B------:R-:W-:Y:S02]  /*0d90*/  SEL R32, R33, RZ, P6 ;  /* 0x000000ff21207207 */ /* 0x000fe40003000000 */
[----:B------:R-:W-:Y:S02]  /*0da0*/  SEL R34, R35, RZ, P6 ;  /* 0x000000ff23227207 */ /* 0x000fe40003000000 */
[----:B------:R-:W-:Y:S02]  /*0db0*/  FSETP.GEU.AND P6, PT, R30, -R29, PT ;  /* 0x8000001d1e00720b */ /* 0x000fe40003fce000 */
[----:B--2---:R-:W-:Y:S02]  /*0dc0*/  SEL R33, R20, RZ, P4 ;  /* 0x000000ff14217207 */ /* 0x004fe40002000000 */
[----:B------:R-:W-:-:S02]  /*0dd0*/  SEL R31, RZ, 0x1fffe, P6 ;  /* 0x0001fffeff1f7807 */ /* 0x000fc40003000000 */
[----:B------:R-:W-:Y:S02]  /*0de0*/  FSETP.GEU.AND P6, PT, R51, -R34, PT ;  /* 0x800000223300720b */ /* 0x000fe40003fce000 */
[----:B-----5:R-:W-:Y:S02]  /*0df0*/  SEL R16, R16, RZ, P4 ;  /* 0x000000ff10107207 */ /* 0x020fe40002000000 */
[----:B------:R-:W-:Y:S02]  /*0e00*/  SEL R28, RZ, 0x1, P6 ;  /* 0x00000001ff1c7807 */ /* 0x000fe40003000000 */
[----:B------:R-:W-:-:S04]  /*0e10*/  FSETP.GEU.AND P6, PT, R16, -R33, PT ;  /* 0x800000211000720b */ /* 0x000fc80003fce000 */
[----:B------:R-:W-:Y:S02]  /*0e20*/  P2R R35, PR, RZ, 0x40 ;  /* 0x00000040ff237803 */ /* 0x000fe40000000000 */
[----:B------:R-:W-:Y:S01]  /*0e30*/  FSETP.GEU.AND P6, PT, R50, -R53, PT ;  /* 0x800000353200720b */ /* 0x000fe20003fce000 */
[----:B------:R-:W-:-:S03]  /*0e40*/  IMAD.IADD R28, R28, 0x1, R31 ;  /* 0x000000011c1c7824 */ /* 0x000fc600078e021f */
[----:B------:R-:W-:Y:S02]  /*0e50*/  SEL R20, RZ, 0x7fff8, P6 ;  /* 0x0007fff8ff147807 */ /* 0x000fe40003000000 */
[----:B------:R-:W-:Y:S01]  /*0e60*/  FSETP.GEU.AND P6, PT, R43, -R32, PT ;  /* 0x800000202b00720b */ /* 0x000fe20003fce000 */
[----:B------:R-:W-:Y:S01]  /*0e70*/  FADD R16, R16, R33 ;  /* 0x0000002110107221 */ /* 0x000fe20000000000 */
[----:B------:R-:W-:Y:S02]  /*0e80*/  LOP3.LUT R28, R28, 0x3, RZ, 0xc0, !PT ;  /* 0x000000031c1c7812 */ /* 0x000fe400078ec0ff */
[----:B------:R-:W-:Y:S02]  /*0e90*/  SEL R33, RZ, 0x4, P6 ;  /* 0x00000004ff217807 */ /* 0x000fe40003000000 */
[----:B------:R-:W-:Y:S02]  /*0ea0*/  SEL R17, R17, RZ, P4 ;  /* 0x000000ff11117207 */ /* 0x000fe40002000000 */
[----:B------:R-:W-:-:S02]  /*0eb0*/  IADD3 R33, R28, R20, R33 ;  /* 0x000000141c217210 */ /* 0x000fc40007ffe021 */
[----:B------:R-:W-:Y:S02]  /*0ec0*/  SEL R20, R21, RZ, P4 ;  /* 0x000000ff15147207 */ /* 0x000fe40002000000 */
[----:B------:R-:W-:Y:S02]  /*0ed0*/  SEL R18, R18, RZ, P4 ;  /* 0x000000ff12127207 */ /* 0x000fe40002000000 */
[C---:B------:R-:W-:Y:S01]  /*0ee0*/  FSETP.GEU.AND P5, PT, R17.reuse, -R20, PT ;  /* 0x800000141100720b */ /* 0x040fe20003fae000 */
[----:B------:R-:W-:Y:S01]  /*0ef0*/  FADD R17, R17, R20 ;  /* 0x0000001411117221 */ /* 0x000fe20000000000 */
[----:B------:R-:W-:Y:S02]  /*0f00*/  SEL R19, R19, RZ, P4 ;  /* 0x000000ff13137207 */ /* 0x000fe40002000000 */
[----:B------:R-:W-:Y:S02]  /*0f10*/  SEL R21, R22, RZ, P4 ;  /* 0x000000ff16157207 */ /* 0x000fe40002000000 */
[----:B------:R-:W-:-:S02]  /*0f20*/  SEL R28, R23, RZ, P4 ;  /* 0x000000ff171c7207 */ /* 0x000fc40002000000 */
[----:B------:R-:W-:Y:S02]  /*0f30*/  ISETP.NE.AND P6, PT, R35, RZ, PT ;  /* 0x000000ff2300720c */ /* 0x000fe40003fc5270 */
[----:B------:R-:W-:Y:S02]  /*0f40*/  ISETP.GT.AND P4, PT, R8, 0xbf, P0 ;  /* 0x000000bf0800780c */ /* 0x000fe40000784270 */
[----:B------:R-:W-:Y:S02]  /*0f50*/  FSEL R16, R16, RZ, P6 ;  /* 0x000000ff10107208 */ /* 0x000fe40003000000 */
[----:B------:R-:W-:Y:S01]  /*0f60*/  FSEL R17, R17, RZ, P5 ;  /* 0x000000ff11117208 */ /* 0x000fe20002800000 */
[----:B------:R-:W-:Y:S01]  /*0f70*/  FADD R35, R30, R29 ;  /* 0x0000001d1e237221 */ /* 0x000fe20000000000 */
[C---:B------:R-:W-:Y:S01]  /*0f80*/  FSETP.GEU.AND P6, PT, R18.reuse, -R21, PT ;  /* 0x800000151200720b */ /* 0x040fe20003fce000 */
[----:B------:R-:W-:Y:S01]  /*0f90*/  FADD R18, R18, R21 ;  /* 0x0000001512127221 */ /* 0x000fe20000000000 */
[C---:B------:R-:W-:Y:S01]  /*0fa0*/  FSETP.GEU.AND P5, PT, R19.reuse, -R28, PT ;  /* 0x8000001c1300720b */ /* 0x040fe20003fae000 */
[----:B------:R-:W-:Y:S01]  /*0fb0*/  FADD R19, R19, R28 ;  /* 0x0000001c13137221 */ /* 0x000fe20000000000 */
[----:B------:R-:W-:-:S02]  /*0fc0*/  CS2R R20, SRZ ;  /* 0x0000000000147805 */ /* 0x000fc4000001ff00 */
[----:B------:R-:W-:Y:S02]  /*0fd0*/  CS2R R22, SRZ ;  /* 0x0000000000167805 */ /* 0x000fe4000001ff00 */
[----:B------:R-:W-:Y:S02]  /*0fe0*/  CS2R R28, SRZ ;  /* 0x00000000001c7805 */ /* 0x000fe4000001ff00 */
[----:B------:R-:W-:Y:S02]  /*0ff0*/  CS2R R30, SRZ ;  /* 0x00000000001e7805 */ /* 0x000fe4000001ff00 */
[----:B------:R-:W2:Y:S04]  /*1000*/  @P4 LDG.E.EL.128 R20, desc[UR6][R48.64] ;  /* 0x0000000630144981 */ /* 0x000ea8000c2e1d00 */
[----:B------:R-:W3:Y:S01]  /*1010*/  @P4 LDG.E.EL.128 R28, desc[UR6][R46.64+-0x300] ;  /* 0xfffd00062e1c4981 */ /* 0x000ee2000c2e1d00 */
[----:B------:R-:W-:-:S02]  /*1020*/  FSEL R18, R18, RZ, P6 ;  /* 0x000000ff12127208 */ /* 0x000fc40003000000 */
[----:B------:R-:W-:Y:S02]  /*1030*/  ISETP.GE.AND P6, PT, R8, 0xc0, PT ;  /* 0x000000c00800780c */ /* 0x000fe40003fc6270 */
[----:B------:R-:W-:Y:S01]  /*1040*/  FSEL R19, R19, RZ, P5 ;  /* 0x000000ff13137208 */ /* 0x000fe20002800000 */
[----:B------:R-:W0:Y:S01]  /*1050*/  S2UR UR5, SR_CgaCtaId ;  /* 0x00000000000579c3 */ /* 0x000e220000008800 */
[----:B------:R-:W-:Y:S01]  /*1060*/  UMOV UR4, 0x400 ;  /* 0x0000040000047882 */ /* 0x000fe20000000000 */
[----:B------:R-:W-:Y:S01]  /*1070*/  FADD R50, R50, R53 ;  /* 0x0000003532327221 */ /* 0x000fe20000000000 */
[----:B------:R-:W-:Y:S01]  /*1080*/  FADD R32, R43, R32 ;  /* 0x000000202b207221 */ /* 0x000fe20000000000 */
[----:B0-----:R-:W-:Y:S01]  /*1090*/  UPRMT UR4, UR5, 0x654, UR4 ;  /* 0x0000065405047896 */ /* 0x001fe20008000004 */
[----:B------:R-:W-:Y:S01]  /*10a0*/  FADD R34, R51, R34 ;  /* 0x0000002233227221 */ /* 0x000fe20000000000 */
[----:B--2---:R-:W-:Y:S02]  /*10b0*/  SEL R22, R22, RZ, P4 ;  /* 0x000000ff16167207 */ /* 0x004fe40002000000 */
[----:B---3--:R-:W-:-:S02]  /*10c0*/  SEL R55, R30, RZ, P4 ;  /* 0x000000ff1e377207 */ /* 0x008fc40002000000 */
[----:B------:R-:W-:Y:S02]  /*10d0*/  SEL R49, R28, RZ, P4 ;  /* 0x000000ff1c317207 */ /* 0x000fe40002000000 */
[----:B------:R-:W-:Y:S02]  /*10e0*/  SEL R20, R20, RZ, P4 ;  /* 0x000000ff14147207 */ /* 0x000fe40002000000 */
[----:B------:R-:W-:Y:S02]  /*10f0*/  SEL R21, R21, RZ, P4 ;  /* 0x000000ff15157207 */ /* 0x000fe40002000000 */
[----:B------:R-:W-:Y:S02]  /*1100*/  SEL R23, R23, RZ, P4 ;  /* 0x000000ff17177207 */ /* 0x000fe40002000000 */
[----:B------:R-:W-:Y:S02]  /*1110*/  SEL R30, R29, RZ, P4 ;  /* 0x000000ff1d1e7207 */ /* 0x000fe40002000000 */
[----:B------:R-:W-:-:S02]  /*1120*/  SEL R28, R31, RZ, P4 ;  /* 0x000000ff1f1c7207 */ /* 0x000fc40002000000 */
[----:B------:R-:W-:-:S04]  /*1130*/  FSETP.GEU.AND P4, PT, R22, -R55, PT ;  /* 0x800000371600720b */ /* 0x000fc80003f8e000 */
[----:B------:R-:W-:Y:S02]  /*1140*/  SEL R48, RZ, 0x1fffe, P4 ;  /* 0x0001fffeff307807 */ /* 0x000fe40002000000 */
[----:B------:R-:W-:-:S04]  /*1150*/  FSETP.GEU.AND P4, PT, R20, -R49, PT ;  /* 0x800000311400720b */ /* 0x000fc80003f8e000 */
[----:B------:R-:W-:Y:S02]  /*1160*/  SEL R46, RZ, 0x7fff8, P4 ;  /* 0x0007fff8ff2e7807 */ /* 0x000fe40002000000 */
[----:B------:R-:W-:-:S04]  /*1170*/  FSETP.GEU.AND P4, PT, R21, -R30, PT ;  /* 0x8000001e1500720b */ /* 0x000fc80003f8e000 */
[----:B------:R-:W-:Y:S02]  /*1180*/  SEL R29, RZ, 0x4, P4 ;  /* 0x00000004ff1d7807 */ /* 0x000fe40002000000 */
[----:B------:R-:W-:-:S04]  /*1190*/  FSETP.GEU.AND P4, PT, R23, -R28, PT ;  /* 0x8000001c1700720b */ /* 0x000fc80003f8e000 */
[----:B------:R-:W-:-:S05]  /*11a0*/  SEL R31, RZ, 0x1, P4 ;  /* 0x00000001ff1f7807 */ /* 0x000fca0002000000 */
[----:B------:R-:W-:-:S05]  /*11b0*/  IMAD.IADD R31, R31, 0x1, R48 ;  /* 0x000000011f1f7824 */ /* 0x000fca00078e0230 */
[----:B------:R-:W-:-:S04]  /*11c0*/  LOP3.LUT R31, R31, 0x3, RZ, 0xc0, !PT ;  /* 0x000000031f1f7812 */ /* 0x000fc800078ec0ff */
[----:B------:R-:W-:-:S04]  /*11d0*/  IADD3 R29, R31, R46, R29 ;  /* 0x0000002e1f1d7210 */ /* 0x000fc80007ffe01d */
[----:B------:R-:W-:-:S05]  /*11e0*/  LOP3.LUT R46, R29, 0xf, RZ, 0xc0, !PT ;  /* 0x0000000f1d2e7812 */ /* 0x000fca00078ec0ff */
[----:B------:R-:W-:-:S05]  /*11f0*/  IMAD R33, R33, 0x10, R46 ;  /* 0x0000001021217824 */ /* 0x000fca00078e022e */
[----:B------:R-:W-:-:S05]  /*1200*/  LOP3.LUT R46, R33, 0xff, RZ, 0xc0, !PT ;  /* 0x000000ff212e7812 */ /* 0x000fca00078ec0ff */
[----:B------:R-:W-:-:S05]  /*1210*/  IMAD.IADD R29, R45, 0x1, R46 ;  /* 0x000000012d1d7824 */ /* 0x000fca00078e022e */
[----:B------:R-:W-:-:S04]  /*1220*/  LOP3.LUT R29, R29, 0xffff, RZ, 0xc0, !PT ;  /* 0x0000ffff1d1d7812 */ /* 0x000fc800078ec0ff */
[----:B------:R-:W-:-:S04]  /*1230*/  SHF.R.U32.HI R31, RZ, 0xf, R29 ;  /* 0x0000000fff1f7819 */ /* 0x000fc8000001161d */
[----:B------:R-:W-:-:S04]  /*1240*/  LOP3.LUT R31, R31, 0x1, RZ, 0xc0, !PT ;  /* 0x000000011f1f7812 */ /* 0x000fc800078ec0ff */
[----:B------:R-:W-:Y:S02]  /*1250*/  ISETP.NE.U32.AND P5, PT, R31, 0x1, PT ;  /* 0x000000011f00780c */ /* 0x000fe40003fa5070 */
[----:B------:R-:W-:-:S04]  /*1260*/  SHF.R.U32.HI R31, RZ, 0xe, R29 ;  /* 0x0000000eff1f7819 */ /* 0x000fc8000001161d */
[----:B------:R-:W-:Y:S02]  /*1270*/  LOP3.LUT R31, R31, 0x1, RZ, 0xc0, !PT ;  /* 0x000000011f1f7812 */ /* 0x000fe400078ec0ff */
[----:B------:R-:W-:Y:S02]  /*1280*/  @P6 FSEL R12, R7, RZ, P5 ;  /* 0x000000ff070c6208 */ /* 0x000fe40002800000 */
[----:B------:R-:W-:Y:S02]  /*1290*/  ISETP.NE.U32.AND P5, PT, R31, 0x1, PT ;  /* 0x000000011f00780c */ /* 0x000fe40003fa5070 */
[----:B------:R-:W-:Y:S02]  /*12a0*/  SHF.R.U32.HI R7, RZ, 0xd, R29 ;  /* 0x0000000dff077819 */ /* 0x000fe4000001161d */
[----:B------:R-:W-:Y:S02]  /*12b0*/  @P6 FSEL R13, R11, RZ, P5 ;  /* 0x000000ff0b0d6208 */ /* 0x000fe40002800000 */
[----:B------:R-:W-:-:S02]  /*12c0*/  LOP3.LUT R7, R7, 0x1, RZ, 0xc0, !PT ;  /* 0x0000000107077812 */ /* 0x000fc400078ec0ff */
[--C-:B------:R-:W-:Y:S02]  /*12d0*/  SHF.R.U32.HI R11, RZ, 0xc, R29.reuse ;  /* 0x0000000cff0b7819 */ /* 0x100fe4000001161d */
[----:B------:R-:W-:Y:S02]  /*12e0*/  ISETP.NE.U32.AND P5, PT, R7, 0x1, PT ;  /* 0x000000010700780c */ /* 0x000fe40003fa5070 */
[----:B------:R-:W-:Y:S02]  /*12f0*/  LOP3.LUT R11, R11, 0x1, RZ, 0xc0, !PT ;  /* 0x000000010b0b7812 */ /* 0x000fe400078ec0ff */
[----:B------:R-:W-:Y:S02]  /*1300*/  SHF.R.U32.HI R7, RZ, 0xb, R29 ;  /* 0x0000000bff077819 */ /* 0x000fe4000001161d */
[----:B------:R-:W-:Y:S02]  /*1310*/  @P6 FSEL R14, R0, RZ, P5 ;  /* 0x000000ff000e6208 */ /* 0x000fe40002800000 */
[----:B------:R-:W-:-:S02]  /*1320*/  ISETP.NE.U32.AND P5, PT, R11, 0x1, PT ;  /* 0x000000010b00780c */ /* 0x000fc40003fa5070 */
[----:B------:R-:W-:Y:S02]  /*1330*/  LOP3.LUT R7, R7, 0x1, RZ, 0xc0, !PT ;  /* 0x0000000107077812 */ /* 0x000fe400078ec0ff */
[----:B------:R-:W-:Y:S02]  /*1340*/  SHF.R.U32.HI R0, RZ, 0xa, R29 ;  /* 0x0000000aff007819 */ /* 0x000fe4000001161d */
[----:B------:R-:W-:Y:S02]  /*1350*/  @P6 FSEL R15, R2, RZ, P5 ;  /* 0x000000ff020f6208 */ /* 0x000fe40002800000 */
[----:B------:R-:W-:Y:S02]  /*1360*/  ISETP.NE.U32.AND P5, PT, R7, 0x1, PT ;  /* 0x000000010700780c */ /* 0x000fe40003fa5070 */
[----:B------:R-:W-:Y:S02]  /*1370*/  LOP3.LUT R0, R0, 0x1, RZ, 0xc0, !PT ;  /* 0x0000000100007812 */ /* 0x000fe400078ec0ff */
[----:B------:R-:W-:-:S02]  /*1380*/  @P6 FSEL R24, R42, RZ, P5 ;  /* 0x000000ff2a186208 */ /* 0x000fc40002800000 */
[----:B------:R-:W-:Y:S02]  /*1390*/  ISETP.NE.U32.AND P5, PT, R0, 0x1, PT ;  /* 0x000000010000780c */ /* 0x000fe40003fa5070 */
[--C-:B------:R-:W-:Y:S01]  /*13a0*/  SHF.R.U32.HI R0, RZ, 0x9, R29.reuse ;  /* 0x00000009ff007819 */ /* 0x100fe2000001161d */
[----:B------:R-:W-:Y:S01]  /*13b0*/  IMAD.SHL.U32 R7, R6, 0x40, RZ ;  /* 0x0000004006077824 */ /* 0x000fe200078e00ff */
[----:B------:R-:W-:Y:S02]  /*13c0*/  SHF.R.U32.HI R2, RZ, 0x8, R29 ;  /* 0x00000008ff027819 */ /* 0x000fe4000001161d */
[----:B------:R-:W-:Y:S02]  /*13d0*/  LOP3.LUT R0, R0, 0x1, RZ, 0xc0, !PT ;  /* 0x0000000100007812 */ /* 0x000fe400078ec0ff */
[----:B------:R-:W-:Y:S02]  /*13e0*/  @P6 FSEL R25, R44, RZ, P5 ;  /* 0x000000ff2c196208 */ /* 0x000fe40002800000 */
[----:B------:R-:W-:-:S02]  /*13f0*/  ISETP.NE.U32.AND P5, PT, R0, 0x1, PT ;  /* 0x000000010000780c */ /* 0x000fc40003fa5070 */
[----:B------:R-:W-:Y:S02]  /*1400*/  LOP3.LUT R2, R2, 0x1, RZ, 0xc0, !PT ;  /* 0x0000000102027812 */ /* 0x000fe400078ec0ff */
[----:B------:R-:W-:Y:S02]  /*1410*/  LOP3.LUT R0, R7, 0xfc0, RZ, 0xc0, !PT ;  /* 0x00000fc007007812 */ /* 0x000fe400078ec0ff */
[----:B------:R-:W-:Y:S02]  /*1420*/  @P6 FSEL R26, R41, RZ, P5 ;  /* 0x000000ff291a6208 */ /* 0x000fe40002800000 */
[----:B------:R-:W-:Y:S02]  /*1430*/  ISETP.NE.U32.AND P5, PT, R2, 0x1, PT ;  /* 0x000000010200780c */ /* 0x000fe40003fa5070 */
[C---:B------:R-:W-:Y:S02]  /*1440*/  LOP3.LUT R2, R0.reuse, 0x10, RZ, 0xfc, !PT ;  /* 0x0000001000027812 */ /* 0x040fe400078efcff */
[----:B------:R-:W-:-:S02]  /*1450*/  LOP3.LUT R11, R0, 0x20, RZ, 0xfc, !PT ;  /* 0x00000020000b7812 */ /* 0x000fc400078efcff */
[----:B------:R-:W-:Y:S02]  /*1460*/  LOP3.LUT R42, R0, R9, RZ, 0xfc, !PT ;  /* 0x00000009002a7212 */ /* 0x000fe400078efcff */
[----:B------:R-:W-:Y:S02]  /*1470*/  LEA.HI R7, R2, UR4, RZ, 0x1e ;  /* 0x0000000402077c11 */ /* 0x000fe4000f8ff0ff */
[C---:B------:R-:W-:Y:S02]  /*1480*/  LEA.HI R9, R0.reuse, UR4, RZ, 0x1e ;  /* 0x0000000400097c11 */ /* 0x040fe4000f8ff0ff */
[----:B------:R-:W-:Y:S02]  /*1490*/  LOP3.LUT R31, R0, 0x30, RZ, 0xfc, !PT ;  /* 0x00000030001f7812 */ /* 0x000fe400078efcff */
[----:B------:R-:W-:Y:S02]  /*14a0*/  LEA.HI R11, R11, UR4, RZ, 0x1e ;  /* 0x000000040b0b7c11 */ /* 0x000fe4000f8ff0ff */
[----:B------:R-:W-:Y:S01]  /*14b0*/  SHF.R.U32.HI R0, RZ, 0x7, R29 ;  /* 0x00000007ff007819 */ /* 0x000fe2000001161d */
[----:B------:R-:W-:-:S02]  /*14c0*/  IMAD R2, R42, 0x4, R7 ;  /* 0x000000042a027824 */ /* 0x000fc400078e0207 */
[----:B------:R-:W-:Y:S01]  /*14d0*/  IMAD R7, R42, 0x4, R11 ;  /* 0x000000042a077824 */ /* 0x000fe200078e020b */
[----:B------:R-:W-:Y:S02]  /*14e0*/  LOP3.LUT R0, R0, 0x1, RZ, 0xc0, !PT ;  /* 0x0000000100007812 */ /* 0x000fe400078ec0ff */
[--C-:B------:R-:W-:Y:S02]  /*14f0*/  SHF.R.U32.HI R11, RZ, 0x6, R29.reuse ;  /* 0x00000006ff0b7819 */ /* 0x100fe4000001161d */
[----:B------:R-:W-:Y:S02]  /*1500*/  @P6 FSEL R27, R40, RZ, P5 ;  /* 0x000000ff281b6208 */ /* 0x000fe40002800000 */
[----:B------:R-:W-:Y:S02]  /*1510*/  ISETP.NE.U32.AND P5, PT, R0, 0x1, PT ;  /* 0x000000010000780c */ /* 0x000fe40003fa5070 */
[----:B------:R-:W-:Y:S02]  /*1520*/  LOP3.LUT R11, R11, 0x1, RZ, 0xc0, !PT ;  /* 0x000000010b0b7812 */ /* 0x000fe400078ec0ff */
[----:B------:R-:W-:-:S02]  /*1530*/  SHF.R.U32.HI R0, RZ, 0x5, R29 ;  /* 0x00000005ff007819 */ /* 0x000fc4000001161d */
[----:B------:R-:W-:Y:S02]  /*1540*/  @P6 FSEL R36, R50, RZ, P5 ;  /* 0x000000ff32246208 */ /* 0x000fe40002800000 */
[----:B------:R-:W-:Y:S02]  /*1550*/  ISETP.NE.U32.AND P5, PT, R11, 0x1, PT ;  /* 0x000000010b00780c */ /* 0x000fe40003fa5070 */
[----:B------:R-:W-:Y:S02]  /*1560*/  LOP3.LUT R0, R0, 0x1, RZ, 0xc0, !PT ;  /* 0x0000000100007812 */ /* 0x000fe400078ec0ff */
[----:B------:R-:W-:Y:S02]  /*1570*/  SHF.R.U32.HI R11, RZ, 0x4, R29 ;  /* 0x00000004ff0b7819 */ /* 0x000fe4000001161d */
[----:B------:R-:W-:Y:S02]  /*1580*/  @P6 FSEL R37, R32, RZ, P5 ;  /* 0x000000ff20256208 */ /* 0x000fe40002800000 */
[----:B------:R-:W-:-:S02]  /*1590*/  ISETP.NE.U32.AND P5, PT, R0, 0x1, PT ;  /* 0x000000010000780c */ /* 0x000fc40003fa5070 */
[----:B------:R-:W-:Y:S02]  /*15a0*/  LOP3.LUT R11, R11, 0x1, RZ, 0xc0, !PT ;  /* 0x000000010b0b7812 */ /* 0x000fe400078ec0ff */
[--C-:B------:R-:W-:Y:S02]  /*15b0*/  SHF.R.U32.HI R0, RZ, 0x3, R29.reuse ;  /* 0x00000003ff007819 */ /* 0x100fe4000001161d */
[----:B------:R-:W-:Y:S02]  /*15c0*/  @P6 FSEL R38, R35, RZ, P5 ;  /* 0x000000ff23266208 */ /* 0x000fe40002800000 */
[----:B------:R-:W-:Y:S02]  /*15d0*/  ISETP.NE.U32.AND P5, PT, R11, 0x1, PT ;  /* 0x000000010b00780c */ /* 0x000fe40003fa5070 */
[----:B------:R-:W-:Y:S02]  /*15e0*/  LOP3.LUT R0, R0, 0x1, RZ, 0xc0, !PT ;  /* 0x0000000100007812 */ /* 0x000fe400078ec0ff */
[----:B------:R-:W-:Y:S01]  /*15f0*/  SHF.R.U32.HI R11, RZ, 0x2, R29 ;  /* 0x00000002ff0b7819 */ /* 0x000fe2000001161d */
[----:B------:R-:W-:Y:S01]  /*1600*/  FADD R20, R20, R49 ;  /* 0x0000003114147221 */ /* 0x000fe20000000000 */
[----:B------:R-:W-:Y:S01]  /*1610*/  LEA.HI R31, R31, UR4, RZ, 0x1e ;  /* 0x000000041f1f7c11 */ /* 0x000fe2000f8ff0ff */
[----:B------:R-:W-:Y:S01]  /*1620*/  IMAD R9, R42, 0x4, R9 ;  /* 0x000000042a097824 */ /* 0x000fe200078e0209 */
[----:B------:R-:W-:-:S02]  /*1630*/  @P6 FSEL R39, R34, RZ, P5 ;  /* 0x000000ff22276208 */ /* 0x000fc40002800000 */
[----:B------:R-:W-:Y:S02]  /*1640*/  ISETP.NE.U32.AND P5, PT, R0, 0x1, PT ;  /* 0x000000010000780c */ /* 0x000fe40003fa5070 */
[----:B------:R-:W-:Y:S01]  /*1650*/  LOP3.LUT R11, R11, 0x1, RZ, 0xc0, !PT ;  /* 0x000000010b0b7812 */ /* 0x000fe200078ec0ff */
[----:B------:R-:W-:Y:S01]  /*1660*/  IMAD R42, R42, 0x4, R31 ;  /* 0x000000042a2a7824 */ /* 0x000fe200078e021f */
[----:B------:R-:W-:Y:S01]  /*1670*/  SHF.R.U32.HI R29, RZ, 0x1, R29 ;  /* 0x00000001ff1d7819 */ /* 0x000fe2000001161d */
[----:B------:R-:W-:Y:S01]  /*1680*/  FADD R21, R21, R30 ;  /* 0x0000001e15157221 */ /* 0x000fe20000000000 */
[----:B------:R-:W-:Y:S01]  /*1690*/  @P6 FSEL R16, R20, RZ, P5 ;  /* 0x000000ff14106208 */ /* 0x000fe20002800000 */
[----:B------:R-:W-:Y:S01]  /*16a0*/  STS [R9], R12 ;  /* 0x0000000c09007388 */ /* 0x000fe20000000800 */
[----:B------:R-:W-:Y:S02]  /*16b0*/  ISETP.NE.U32.AND P5, PT, R11, 0x1, PT ;  /* 0x000000010b00780c */ /* 0x000fe40003fa5070 */
[----:B------:R-:W-:Y:S01]  /*16c0*/  LOP3.LUT R29, R29, 0x1, RZ, 0xc0, !PT ;  /* 0x000000011d1d7812 */ /* 0x000fe200078ec0ff */
[----:B------:R-:W-:Y:S01]  /*16d0*/  STS [R2+0x40], R13 ;  /* 0x0000400d02007388 */ /* 0x000fe20000000800 */
[----:B------:R-:W-:Y:S01]  /*16e0*/  FADD R22, R22, R55 ;  /* 0x0000003716167221 */ /* 0x000fe20000000000 */
[----:B------:R-:W-:-:S02]  /*16f0*/  @P6 FSEL R17, R21, RZ, P5 ;  /* 0x000000ff15116208 */ /* 0x000fc40002800000 */
[----:B------:R-:W-:Y:S01]  /*1700*/  STS [R7+0x80], R14 ;  /* 0x0000800e07007388 */ /* 0x000fe20000000800 */
[----:B------:R-:W-:Y:S01]  /*1710*/  FADD R23, R23, R28 ;  /* 0x0000001c17177221 */ /* 0x000fe20000000000 */
[----:B------:R-:W-:Y:S02]  /*1720*/  ISETP.NE.U32.AND P5, PT, R29, 0x1, PT ;  /* 0x000000011d00780c */ /* 0x000fe40003fa5070 */
[----:B------:R-:W-:Y:S04]  /*1730*/  STS [R42+0xc0], R15 ;  /* 0x0000c00f2a007388 */ /* 0x000fe80000000800 */
[----:B------:R-:W-:Y:S04]  /*1740*/  STS [R9+0x10], R24 ;  /* 0x0000101809007388 */ /* 0x000fe80000000800 */
[----:B------:R-:W-:Y:S01]  /*1750*/  STS [R2+0x50], R25 ;  /* 0x0000501902007388 */ /* 0x000fe20000000800 */
[----:B------:R-:W-:-:S03]  /*1760*/  @P6 FSEL R18, R22, RZ, P5 ;  /* 0x000000ff16126208 */ /* 0x000fc60002800000 */
[----:B------:R-:W-:Y:S01]  /*1770*/  STS [R7+0x90], R26 ;  /* 0x0000901a07007388 */ /* 0x000fe20000000800 */
[----:B------:R-:W-:-:S03]  /*1780*/  @P6 FSEL R19, R23, RZ, P4 ;  /* 0x000000ff17136208 */ /* 0x000fc60002000000 */
[----:B------:R-:W-:Y:S04]  /*1790*/  STS [R42+0xd0], R27 ;  /* 0x0000d01b2a007388 */ /* 0x000fe80000000800 */
[----:B------:R-:W-:Y:S04]  /*17a0*/  STS [R9+0x20], R36 ;  /* 0x0000202409007388 */ /* 0x000fe80000000800 */
[----:B------:R-:W-:Y:S04]  /*17b0*/  STS [R2+0x60], R37 ;  /* 0x0000602502007388 */ /* 0x000fe80000000800 */
[----:B------:R-:W-:Y:S04]  /*17c0*/  STS [R7+0xa0], R38 ;  /* 0x0000a02607007388 */ /* 0x000fe80000000800 */
[----:B------:R-:W-:Y:S04]  /*17d0*/  STS [R42+0xe0], R39 ;  /* 0x0000e0272a007388 */ /* 0x000fe80000000800 */
[----:B------:R-:W-:Y:S04]  /*17e0*/  STS [R9+0x30], R16 ;  /* 0x0000301009007388 */ /* 0x000fe80000000800 */
[----:B------:R0:W-:Y:S04]  /*17f0*/  STS [R2+0x70], R17 ;  /* 0x0000701102007388 */ /* 0x0001e80000000800 */
[----:B------:R1:W-:Y:S01]  /*1800*/  STS [R7+0xb0], R18 ;  /* 0x0000b01207007388 */ /* 0x0003e20000000800 */
[----:B------:R-:W-:-:S03]  /*1810*/  SHF.R.U32.HI R0, RZ, 0x2, R6 ;  /* 0x00000002ff007819 */ /* 0x000fc60000011606 */
[----:B------:R-:W-:Y:S01]  /*1820*/  STS [R42+0xf0], R19 ;  /* 0x0000f0132a007388 */ /* 0x000fe20000000800 */
[----:B------:R-:W-:Y:S02]  /*1830*/  LOP3.LUT R11, R0, 0x3c, RZ, 0xc0, !PT ;  /* 0x0000003c000b7812 */ /* 0x000fe400078ec0ff */
[----:B------:R-:W-:-:S04]  /*1840*/  LOP3.LUT R0, R6, 0xff, RZ, 0xc0, !PT ;  /* 0x000000ff06007812 */ /* 0x000fc800078ec0ff */
[----:B------:R-:W-:Y:S01]  /*1850*/  LOP3.LUT R21, R0, 0x100, RZ, 0xfc, !PT ;  /* 0x0000010000157812 */ /* 0x000fe200078efcff */
[----:B------:R-:W-:-:S03]  /*1860*/  VIADD R11, R11, UR4 ;  /* 0x000000040b0b7c36 */ /* 0x000fc60008000000 */
[----:B------:R-:W-:Y:S01]  /*1870*/  SHF.R.U32.HI R21, RZ, 0x2, R21 ;  /* 0x00000002ff157819 */ /* 0x000fe20000011615 */
[C---:B------:R-:W-:Y:S01]  /*1880*/  IMAD R20, R0.reuse, 0x4, R11 ;  /* 0x0000000400147824 */ /* 0x040fe200078e020b */
[----:B------:R-:W-:Y:S01]  /*1890*/  BAR.SYNC.DEFER_BLOCKING 0x0 ;  /* 0x0000000000007b1d */ /* 0x000fe20000010000 */
[----:B------:R-:W-:Y:S02]  /*18a0*/  LOP3.LUT R22, R0, 0x200, RZ, 0xfc, !PT ;  /* 0x0000020000167812 */ /* 0x000fe400078efcff */
[----:B------:R-:W-:Y:S02]  /*18b0*/  LOP3.LUT R21, R21, 0x7c, RZ, 0xc0, !PT ;  /* 0x0000007c15157812 */ /* 0x000fe400078ec0ff */
[----:B------:R-:W-:Y:S02]  /*18c0*/  SHF.R.U32.HI R23, RZ, 0x4, R6 ;  /* 0x00000004ff177819 */ /* 0x000fe40000011606 */
[----:B------:R-:W-:Y:S01]  /*18d0*/  SHF.R.U32.HI R22, RZ, 0x2, R22 ;  /* 0x00000002ff167819 */ /* 0x000fe20000011616 */
[----:B------:R-:W-:Y:S01]  /*18e0*/  VIADD R21, R21, UR4 ;  /* 0x0000000415157c36 */ /* 0x000fe20008000000 */
[----:B------:R-:W-:-:S02]  /*18f0*/  LOP3.LUT R11, R10, 0xf, R6, 0xf8, !PT ;  /* 0x0000000f0a0b7812 */ /* 0x000fc400078ef806 */
[----:B0-----:R-:W-:Y:S01]  /*1900*/  SGXT.U32 R2, R23, 0x4 ;  /* 0x000000041702781a */ /* 0x001fe20000000000 */
[----:B------:R-:W-:Y:S01]  /*1910*/  IMAD R10, R0, 0x4, R21 ;  /* 0x00000004000a7824 */ /* 0x000fe200078e0215 */
[----:B------:R-:W-:Y:S01]  /*1920*/  LOP3.LUT R22, R22, 0xbc, RZ, 0xc0, !PT ;  /* 0x000000bc16167812 */ /* 0x000fe200078ec0ff */
[----:B-1----:R-:W0:Y:S01]  /*1930*/  LDC.64 R6, c[0x0][0x230] ;  /* 0x00008c00ff067b82 */ /* 0x002e220000000a00 */
[----:B------:R-:W-:Y:S01]  /*1940*/  PRMT R2, R2, 0x6540, R3 ;  /* 0x0000654002027816 */ /* 0x000fe20000000003 */
[----:B------:R1:W2:Y:S02]  /*1950*/  LDS R9, [R20] ;  /* 0x0000000014097984 */ /* 0x0002a40000000800 */
[----:B------:R-:W-:Y:S01]  /*1960*/  VIADD R3, R22, UR4 ;  /* 0x0000000416037c36 */ /* 0x000fe20008000000 */
[C---:B------:R-:W-:Y:S01]  /*1970*/  LOP3.LUT R23, R0.reuse, 0x400, RZ, 0xfc, !PT ;  /* 0x0000040000177812 */ /* 0x040fe200078efcff */
[----:B------:R-:W3:Y:S01]  /*1980*/  LDS R10, [R10+0x400] ;  /* 0x000400000a0a7984 */ /* 0x000ee20000000800 */
[----:B-1----:R-:W-:-:S04]  /*1990*/  LOP3.LUT R20, R0, 0x300, RZ, 0xfc, !PT ;  /* 0x0000030000147812 */ /* 0x002fc800078efcff */
[----:B------:R-:W-:Y:S01]  /*19a0*/  SHF.R.U32.HI R21, RZ, 0x2, R20 ;  /* 0x00000002ff157819 */ /* 0x000fe20000011614 */
[----:B------:R-:W-:-:S03]  /*19b0*/  IMAD R20, R0, 0x4, R3 ;  /* 0x0000000400147824 */ /* 0x000fc600078e0203 */
[----:B------:R-:W-:Y:S02]  /*19c0*/  LOP3.LUT R21, R21, 0xfc, RZ, 0xc0, !PT ;  /* 0x000000fc15157812 */ /* 0x000fe400078ec0ff */
[----:B------:R-:W-:Y:S01]  /*19d0*/  SHF.R.U32.HI R23, RZ, 0x2, R23 ;  /* 0x00000002ff177819 */ /* 0x000fe20000011617 */
[----:B------:R-:W-:Y:S01]  /*19e0*/  IMAD R3, R2, 0x9, R11 ;  /* 0x0000000902037824 */ /* 0x000fe200078e020b */
[C---:B------:R-:W-:Y:S01]  /*19f0*/  LOP3.LUT R22, R0.reuse, 0x500, RZ, 0xfc, !PT ;  /* 0x0000050000167812 */ /* 0x040fe200078efcff */
[----:B------:R-:W-:Y:S01]  /*1a00*/  VIADD R21, R21, UR4 ;  /* 0x0000000415157c36 */ /* 0x000fe20008000000 */
[----:B------:R-:W-:Y:S01]  /*1a10*/  ISETP.GE.AND P4, PT, R11, 0x9, PT ;  /* 0x000000090b00780c */ /* 0x000fe20003f86270 */
[----:B------:R-:W1:Y:S01]  /*1a20*/  LDS R20, [R20+0x800] ;  /* 0x0008000014147984 */ /* 0x000e620000000800 */
[----:B------:R-:W-:Y:S01]  /*1a30*/  LOP3.LUT R23, R23, 0x13c, RZ, 0xc0, !PT ;  /* 0x0000013c17177812 */ /* 0x000fe200078ec0ff */
[----:B------:R-:W-:Y:S01]  /*1a40*/  IMAD R11, R0, 0x4, R21 ;  /* 0x00000004000b7824 */ /* 0x000fe200078e0215 */
[----:B------:R-:W-:-:S02]  /*1a50*/  SHF.R.U32.HI R30, RZ, 0x2, R22 ;  /* 0x00000002ff1e7819 */ /* 0x000fc40000011616 */
[----:B------:R-:W-:Y:S01]  /*1a60*/  LOP3.LUT R28, R0, 0x600, RZ, 0xfc, !PT ;  /* 0x00000600001c7812 */ /* 0x000fe200078efcff */
[----:B------:R-:W-:Y:S01]  /*1a70*/  VIADD R23, R23, UR4 ;  /* 0x0000000417177c36 */ /* 0x000fe20008000000 */
[----:B------:R-:W-:Y:S01]  /*1a80*/  LOP3.LUT R30, R30, 0x17c, RZ, 0xc0, !PT ;  /* 0x0000017c1e1e7812 */ /* 0x000fe200078ec0ff */
[----:B------:R-:W4:Y:S01]  /*1a90*/  LDS R11, [R11+0xc00] ;  /* 0x000c00000b0b7984 */ /* 0x000f220000000800 */
[----:B------:R-:W-:Y:S01]  /*1aa0*/  LOP3.LUT R21, R2, 0x10, RZ, 0xfc, !PT ;  /* 0x0000001002157812 */ /* 0x000fe200078efcff */
[----:B------:R-:W-:Y:S01]  /*1ab0*/  IMAD R22, R0, 0x4, R23 ;  /* 0x0000000400167824 */ /* 0x000fe200078e0217 */
[----:B------:R-:W-:Y:S01]  /*1ac0*/  SHF.R.U32.HI R31, RZ, 0x2, R28 ;  /* 0x00000002ff1f7819 */ /* 0x000fe2000001161c */
[----:B------:R-:W-:Y:S01]  /*1ad0*/  VIADD R23, R30, UR4 ;  /* 0x000000041e177c36 */ /* 0x000fe20008000000 */
[----:B------:R-:W-:Y:S02]  /*1ae0*/  ISETP.LT.AND P5, PT, R2, 0x600, !P4 ;  /* 0x000006000200780c */ /* 0x000fe400067a1270 */
[----:B------:R-:W-:Y:S01]  /*1af0*/  ISETP.LT.AND P6, PT, R21, 0x600, !P4 ;  /* 0x000006001500780c */ /* 0x000fe200067c1270 */
[C---:B------:R-:W-:Y:S01]  /*1b00*/  IMAD R32, R0.reuse, 0x4, R23 ;  /* 0x0000000400207824 */ /* 0x040fe200078e0217 */
[----:B------:R-:W-:Y:S01]  /*1b10*/  LOP3.LUT R31, R31, 0x1bc, RZ, 0xc0, !PT ;  /* 0x000001bc1f1f7812 */ /* 0x000fe200078ec0ff */
[----:B------:R-:W5:Y:S01]  /*1b20*/  LDS R21, [R22+0x1000] ;  /* 0x0010000016157984 */ /* 0x000f620000000800 */
[----:B0-----:R-:W-:Y:S01]  /*1b30*/  IMAD.WIDE R28, R3, 0x4, R6 ;  /* 0x00000004031c7825 */ /* 0x001fe200078e0206 */
[----:B------:R-:W-:-:S02]  /*1b40*/  LOP3.LUT R30, R0, 0x700, RZ, 0xfc, !PT ;  /* 0x00000700001e7812 */ /* 0x000fc400078efcff */
[----:B------:R-:W0:Y:S01]  /*1b50*/  LDS R22, [R32+0x1400] ;  /* 0x0014000020167984 */ /* 0x000e220000000800 */
[----:B------:R-:W-:Y:S01]  /*1b60*/  VIADD R33, R31, UR4 ;  /* 0x000000041f217c36 */ /* 0x000fe20008000000 */
[----:B------:R-:W-:Y:S01]  /*1b70*/  LOP3.LUT R23, R2, 0x20, RZ, 0xfc, !PT ;  /* 0x0000002002177812 */ /* 0x000fe200078efcff */
[----:B------:R-:W-:Y:S02]  /*1b80*/  VIADD R31, R3, 0x90 ;  /* 0x00000090031f7836 */ /* 0x000fe40000000000 */
[----:B------:R-:W-:Y:S01]  /*1b90*/  IMAD R33, R0, 0x4, R33 ;  /* 0x0000000400217824 */ /* 0x000fe200078e0221 */
[----:B--2---:R2:W-:Y:S01]  /*1ba0*/  @P5 STG.E desc[UR6][R28.64], R9 ;  /* 0x000000091c005986 */ /* 0x0045e2000c101906 */
[----:B------:R-:W-:Y:S01]  /*1bb0*/  SHF.R.U32.HI R34, RZ, 0x2, R30 ;  /* 0x00000002ff227819 */ /* 0x000fe2000001161e */
[----:B------:R-:W-:Y:S01]  /*1bc0*/  IMAD.WIDE R30, R31, 0x4, R6 ;  /* 0x000000041f1e7825 */ /* 0x000fe200078e0206 */
[----:B------:R-:W-:Y:S01]  /*1bd0*/  ISETP.LT.AND P5, PT, R23, 0x600, !P4 ;  /* 0x000006001700780c */ /* 0x000fe200067a1270 */
[----:B------:R1:W0:Y:S01]  /*1be0*/  LDS R9, [R33+0x1800] ;  /* 0x0018000021097984 */ /* 0x0002220000000800 */
[----:B------:R-:W-:-:S02]  /*1bf0*/  LOP3.LUT R23, R2, 0x30, RZ, 0xfc, !PT ;  /* 0x0000003002177812 */ /* 0x000fc400078efcff */
[----:B------:R-:W-:Y:S01]  /*1c00*/  LOP3.LUT R34, R34, 0x1fc, RZ, 0xc0, !PT ;  /* 0x000001fc22227812 */ /* 0x000fe200078ec0ff */
[----:B---3--:R3:W-:Y:S01]  /*1c10*/  @P6 STG.E desc[UR6][R30.64], R10 ;  /* 0x0000000a1e006986 */ /* 0x0087e2000c101906 */
[----:B------:R-:W-:Y:S01]  /*1c20*/  ISETP.LT.AND P6, PT, R23, 0x600, !P4 ;  /* 0x000006001700780c */ /* 0x000fe200067c1270 */
[----:B--2---:R-:W-:Y:S01]  /*1c30*/  VIADD R29, R3, 0x120 ;  /* 0x00000120031d7836 */ /* 0x004fe20000000000 */
[----:B------:R-:W-:Y:S01]  /*1c40*/  LOP3.LUT R40, R0, 0x800, RZ, 0xfc, !PT ;  /* 0x0000080000287812 */ /* 0x000fe200078efcff */
[----:B------:R-:W-:Y:S02]  /*1c50*/  VIADD R35, R34, UR4 ;  /* 0x0000000422237c36 */ /* 0x000fe40008000000 */
[----:B------:R-:W-:Y:S01]  /*1c60*/  IMAD.WIDE R28, R29, 0x4, R6 ;  /* 0x000000041d1c7825 */ /* 0x000fe200078e0206 */
[----:B------:R-:W-:-:S03]  /*1c70*/  LOP3.LUT R23, R2, 0x40, RZ, 0xfc, !PT ;  /* 0x0000004002177812 */ /* 0x000fc600078efcff */
[----:B-1----:R-:W-:Y:S01]  /*1c80*/  VIADD R33, R3, 0x1b0 ;  /* 0x000001b003217836 */ /* 0x002fe20000000000 */
[----:B------:R1:W-:Y:S01]  /*1c90*/  @P5 STG.E desc[UR6][R28.64], R20 ;  /* 0x000000141c005986 */ /* 0x0003e2000c101906 */
[----:B------:R-:W-:Y:S01]  /*1ca0*/  SHF.R.U32.HI R40, RZ, 0x2, R40 ;  /* 0x00000002ff287819 */ /* 0x000fe20000011628 */
[----:B------:R-:W-:Y:S01]  /*1cb0*/  IMAD R34, R0, 0x4, R35 ;  /* 0x0000000400227824 */ /* 0x000fe200078e0223 */
[----:B------:R-:W-:Y:S01]  /*1cc0*/  ISETP.LT.AND P5, PT, R23, 0x600, !P4 ;  /* 0x000006001700780c */ /* 0x000fe200067a1270 */
[--C-:B---3--:R-:W-:Y:S01]  /*1cd0*/  IMAD.WIDE R30, R33, 0x4, R6.reuse ;  /* 0x00000004211e7825 */ /* 0x108fe200078e0206 */
[----:B------:R-:W-:Y:S02]  /*1ce0*/  LOP3.LUT R23, R2, 0x50, RZ, 0xfc, !PT ;  /* 0x0000005002177812 */ /* 0x000fe400078efcff */
[----:B------:R-:W-:Y:S01]  /*1cf0*/  LOP3.LUT R40, R40, 0x23c, RZ, 0xc0, !PT ;  /* 0x0000023c28287812 */ /* 0x000fe200078ec0ff */
[----:B------:R-:W-:Y:S01]  /*1d00*/  VIADD R35, R3, 0x240 ;  /* 0x0000024003237836 */ /* 0x000fe20000000000 */
[----:B------:R-:W2:Y:S04]  /*1d10*/  LDS R10, [R34+0x1c00] ;  /* 0x001c0000220a7984 */ /* 0x000ea80000000800 */
[----:B----4-:R3:W-:Y:S01]  /*1d20*/  @P6 STG.E desc[UR6][R30.64], R11 ;  /* 0x0000000b1e006986 */ /* 0x0107e2000c101906 */
[----:B------:R-:W-:Y:S01]  /*1d30*/  ISETP.LT.AND P6, PT, R23, 0x600, !P4 ;  /* 0x000006001700780c */ /* 0x000fe200067c1270 */
[----:B------:R-:W-:Y:S01]  /*1d40*/  IMAD.WIDE R32, R35, 0x4, R6 ;  /* 0x0000000423207825 */ /* 0x000fe200078e0206 */
[----:B-1----:R-:W-:-:S03]  /*1d50*/  LOP3.LUT R20, R2, 0x60, RZ, 0xfc, !PT ;  /* 0x0000006002147812 */ /* 0x002fc600078efcff */
[----:B------:R-:W-:Y:S02]  /*1d60*/  VIADD R41, R40, UR4 ;  /* 0x0000000428297c36 */ /* 0x000fe40008000000 */
[----:B------:R-:W-:Y:S01]  /*1d70*/  VIADD R29, R3, 0x2d0 ;  /* 0x000002d0031d7836 */ /* 0x000fe20000000000 */
[----:B-----5:R1:W-:Y:S01]  /*1d80*/  @P5 STG.E desc[UR6][R32.64], R21 ;  /* 0x0000001520005986 */ /* 0x0203e2000c101906 */
[----:B------:R-:W-:Y:S01]  /*1d90*/  IMAD R41, R0, 0x4, R41 ;  /* 0x0000000400297824 */ /* 0x000fe200078e0229 */
[----:B------:R-:W-:Y:S01]  /*1da0*/  ISETP.LT.AND P5, PT, R20, 0x600, !P4 ;  /* 0x000006001400780c */ /* 0x000fe200067a1270 */
[----:B------:R-:W-:Y:S01]  /*1db0*/  IMAD.WIDE R28, R29, 0x4, R6 ;  /* 0x000000041d1c7825 */ /* 0x000fe200078e0206 */
[----:B---3--:R-:W-:Y:S02]  /*1dc0*/  LOP3.LUT R11, R0, 0x900, RZ, 0xfc, !PT ;  /* 0x00000900000b7812 */ /* 0x008fe400078efcff */
[----:B------:R-:W-:Y:S01]  /*1dd0*/  LOP3.LUT R23, R2, 0x70, RZ, 0xfc, !PT ;  /* 0x0000007002177812 */ /* 0x000fe200078efcff */
[----:B------:R-:W3:Y:S01]  /*1de0*/  LDS R20, [R41+0x2000] ;  /* 0x0020000029147984 */ /* 0x000ee20000000800 */
[----:B------:R-:W-:-:S03]  /*1df0*/  VIADD R35, R3, 0x360 ;  /* 0x0000036003237836 */ /* 0x000fc60000000000 */
[----:B0-----:R0:W-:Y:S01]  /*1e00*/  @P6 STG.E desc[UR6][R28.64], R22 ;  /* 0x000000161c006986 */ /* 0x0011e2000c101906 */
[----:B-1----:R-:W-:Y:S02]  /*1e10*/  SHF.R.U32.HI R21, RZ, 0x2, R11 ;  /* 0x00000002ff157819 */ /* 0x002fe4000001160b */
[----:B------:R-:W-:Y:S01]  /*1e20*/  ISETP.LT.AND P6, PT, R23, 0x600, !P4 ;  /* 0x000006001700780c */ /* 0x000fe200067c1270 */
[----:B------:R-:W-:Y:S01]  /*1e30*/  IMAD.WIDE R30, R35, 0x4, R6 ;  /* 0x00000004231e7825 */ /* 0x000fe200078e0206 */
[----:B------:R-:W-:Y:S02]  /*1e40*/  LOP3.LUT R23, R0, 0xa00, RZ, 0xfc, !PT ;  /* 0x00000a0000177812 */ /* 0x000fe400078efcff */
[----:B------:R-:W-:Y:S02]  /*1e50*/  LOP3.LUT R21, R21, 0x27c, RZ, 0xc0, !PT ;  /* 0x0000027c15157812 */ /* 0x000fe400078ec0ff */
[----:B------:R-:W-:Y:S02]  /*1e60*/  LOP3.LUT R11, R2, 0x80, RZ, 0xfc, !PT ;  /* 0x00000080020b7812 */ /* 0x000fe400078efcff */
[----:B------:R-:W-:Y:S01]  /*1e70*/  SHF.R.U32.HI R32, RZ, 0x2, R23 ;  /* 0x00000002ff207819 */ /* 0x000fe20000011617 */
[----:B------:R1:W-:Y:S01]  /*1e80*/  @P5 STG.E desc[UR6][R30.64], R9 ;  /* 0x000000091e005986 */ /* 0x0003e2000c101906 */
[----:B------:R-:W-:Y:S01]  /*1e90*/  ISETP.LT.AND P5, PT, R11, 0x600, !P4 ;  /* 0x000006000b00780c */ /* 0x000fe200067a1270 */
[----:B------:R-:W-:Y:S01]  /*1ea0*/  VIADD R21, R21, UR4 ;  /* 0x0000000415157c36 */ /* 0x000fe20008000000 */
[----:B------:R-:W-:-:S02]  /*1eb0*/  LOP3.LUT R11, R0, 0xb00, RZ, 0xfc, !PT ;  /* 0x00000b00000b7812 */ /* 0x000fc400078efcff */
[----:B------:R-:W-:Y:S02]  /*1ec0*/  LOP3.LUT R32, R32, 0x2bc, RZ, 0xc0, !PT ;  /* 0x000002bc20207812 */ /* 0x000fe400078ec0ff */
[----:B0-----:R-:W-:Y:S01]  /*1ed0*/  SHF.R.U32.HI R28, RZ, 0x2, R11 ;  /* 0x00000002ff1c7819 */ /* 0x001fe2000001160b */
[----:B------:R-:W-:Y:S02]  /*1ee0*/  VIADD R23, R3, 0x3f0 ;  /* 0x000003f003177836 */ /* 0x000fe40000000000 */
[----:B------:R-:W-:Y:S02]  /*1ef0*/  VIADD R11, R32, UR4 ;  /* 0x00000004200b7c36 */ /* 0x000fe40008000000 */
[C---:B-1----:R-:W-:Y:S01]  /*1f00*/  IMAD R9, R0.reuse, 0x4, R21 ;  /* 0x0000000400097824 */ /* 0x042fe200078e0215 */
[C---:B------:R-:W-:Y:S01]  /*1f10*/  LOP3.LUT R29, R0.reuse, 0xc00, RZ, 0xfc, !PT ;  /* 0x00000c00001d7812 */ /* 0x040fe200078efcff */
[----:B------:R-:W-:Y:S01]  /*1f20*/  IMAD R21, R0, 0x4, R11 ;  /* 0x0000000400157824 */ /* 0x000fe200078e020b */
[----:B------:R-:W-:Y:S01]  /*1f30*/  LOP3.LUT R28, R28, 0x2fc, RZ, 0xc0, !PT ;  /* 0x000002fc1c1c7812 */ /* 0x000fe200078ec0ff */
[----:B------:R-:W-:-:S02]  /*1f40*/  IMAD.WIDE R22, R23, 0x4, R6 ;  /* 0x0000000417167825 */ /* 0x000fc400078e0206 */
[----:B------:R-:W0:Y:S01]  /*1f50*/  LDS R9, [R9+0x2400] ;  /* 0x0024000009097984 */ /* 0x000e220000000800 */
[----:B------:R-:W-:Y:S01]  /*1f60*/  SHF.R.U32.HI R30, RZ, 0x2, R29 ;  /* 0x00000002ff1e7819 */ /* 0x000fe2000001161d */
[----:B------:R-:W-:Y:S01]  /*1f70*/  VIADD R31, R28, UR4 ;  /* 0x000000041c1f7c36 */ /* 0x000fe20008000000 */
[----:B------:R-:W-:Y:S01]  /*1f80*/  LOP3.LUT R11, R2, 0x90, RZ, 0xfc, !PT ;  /* 0x00000090020b7812 */ /* 0x000fe200078efcff */
[----:B------:R-:W1:Y:S01]  /*1f90*/  LDS R21, [R21+0x2800] ;  /* 0x0028000015157984 */ /* 0x000e620000000800 */
[----:B------:R-:W-:-:S03]  /*1fa0*/  LOP3.LUT R30, R30, 0x33c, RZ, 0xc0, !PT ;  /* 0x0000033c1e1e7812 */ /* 0x000fc600078ec0ff */
[----:B--2---:R2:W-:Y:S01]  /*1fb0*/  @P6 STG.E desc[UR6][R22.64], R10 ;  /* 0x0000000a16006986 */ /* 0x0045e2000c101906 */
[----:B------:R-:W-:Y:S01]  /*1fc0*/  VIADD R29, R3, 0x480 ;  /* 0x00000480031d7836 */ /* 0x000fe20000000000 */
[----:B------:R-:W-:Y:S01]  /*1fd0*/  ISETP.LT.AND P6, PT, R11, 0x600, !P4 ;  /* 0x000006000b00780c */ /* 0x000fe200067c1270 */
[----:B------:R-:W-:Y:S02]  /*1fe0*/  VIADD R11, R30, UR4 ;  /* 0x000000041e0b7c36 */ /* 0x000fe40008000000 */
[----:B------:R-:W-:Y:S01]  /*1ff0*/  IMAD.WIDE R28, R29, 0x4, R6 ;  /* 0x000000041d1c7825 */ /* 0x000fe200078e0206 */
[----:B--2---:R-:W-:-:S03]  /*2000*/  LOP3.LUT R10, R0, 0xd00, RZ, 0xfc, !PT ;  /* 0x00000d00000a7812 */ /* 0x004fc600078efcff */
[C---:B------:R-:W-:Y:S01]  /*2010*/  IMAD R22, R0.reuse, 0x4, R31 ;  /* 0x0000000400167824 */ /* 0x040fe200078e021f */
[C---:B------:R-:W-:Y:S02]  /*2020*/  LOP3.LUT R23, R0.reuse, 0xe00, RZ, 0xfc, !PT ;  /* 0x00000e0000177812 */ /* 0x040fe400078efcff */
[----:B------:R-:W-:Y:S02]  /*2030*/  SHF.R.U32.HI R10, RZ, 0x2, R10 ;  /* 0x00000002ff0a7819 */ /* 0x000fe4000001160a */
[C---:B------:R-:W-:Y:S01]  /*2040*/  LOP3.LUT R31, R0.reuse, 0xf00, RZ, 0xfc, !PT ;  /* 0x00000f00001f7812 */ /* 0x040fe200078efcff */
[----:B------:R-:W-:Y:S01]  /*2050*/  IMAD R11, R0, 0x4, R11 ;  /* 0x00000004000b7824 */ /* 0x000fe200078e020b */
[----:B------:R-:W-:Y:S01]  /*2060*/  SHF.R.U32.HI R30, RZ, 0x2, R23 ;  /* 0x00000002ff1e7819 */ /* 0x000fe20000011617 */
[----:B------:R-:W2:Y:S01]  /*2070*/  LDS R22, [R22+0x2c00] ;  /* 0x002c000016167984 */ /* 0x000ea20000000800 */
[----:B------:R-:W-:Y:S02]  /*2080*/  LOP3.LUT R10, R10, 0x37c, RZ, 0xc0, !PT ;  /* 0x0000037c0a0a7812 */ /* 0x000fe400078ec0ff */
[----:B------:R-:W-:Y:S01]  /*2090*/  SHF.R.U32.HI R31, RZ, 0x2, R31 ;  /* 0x00000002ff1f7819 */ /* 0x000fe2000001161f */
[----:B---3--:R3:W-:Y:S01]  /*20a0*/  @P5 STG.E desc[UR6][R28.64], R20 ;  /* 0x000000141c005986 */ /* 0x0087e2000c101906 */
[----:B------:R-:W-:-:S03]  /*20b0*/  LOP3.LUT R30, R30, 0x3bc, RZ, 0xc0, !PT ;  /* 0x000003bc1e1e7812 */ /* 0x000fc600078ec0ff */
[----:B------:R4:W5:Y:S01]  /*20c0*/  LDS R23, [R11+0x3000] ;  /* 0x003000000b177984 */ /* 0x0009620000000800 */
[----:B---3--:R-:W-:Y:S01]  /*20d0*/  VIADD R29, R10, UR4 ;  /* 0x000000040a1d7c36 */ /* 0x008fe20008000000 */
[----:B------:R-:W-:Y:S01]  /*20e0*/  LOP3.LUT R28, R31, 0x3fc, RZ, 0xc0, !PT ;  /* 0x000003fc1f1c7812 */ /* 0x000fe200078ec0ff */
[----:B------:R-:W-:Y:S02]  /*20f0*/  VIADD R31, R30, UR4 ;  /* 0x000000041e1f7c36 */ /* 0x000fe40008000000 */
[----:B------:R-:W-:Y:S02]  /*2100*/  IMAD R20, R0, 0x4, R29 ;  /* 0x0000000400147824 */ /* 0x000fe400078e021d */
[----:B------:R-:W-:Y:S01]  /*2110*/  VIADD R29, R28, UR4 ;  /* 0x000000041c1d7c36 */ /* 0x000fe20008000000 */
[----:B------:R-:W-:Y:S01]  /*2120*/  LOP3.LUT R10, R2, 0xa0, RZ, 0xfc, !PT ;  /* 0x000000a0020a7812 */ /* 0x000fe200078efcff */
[C---:B------:R-:W-:Y:S02]  /*2130*/  IMAD R28, R0.reuse, 0x4, R31 ;  /* 0x00000004001c7824 */ /* 0x040fe400078e021f */
[----:B------:R-:W-:Y:S01]  /*2140*/  IMAD R0, R0, 0x4, R29 ;  /* 0x0000000400007824 */ /* 0x000fe200078e021d */
[----:B------:R-:W3:Y:S01]  /*2150*/  LDS R20, [R20+0x3400] ;  /* 0x0034000014147984 */ /* 0x000ee20000000800 */
[----:B------:R-:W-:Y:S01]  /*2160*/  VIADD R31, R3, 0x510 ;  /* 0x00000510031f7836 */ /* 0x000fe20000000000 */
[----:B------:R-:W-:-:S02]  /*2170*/  ISETP.LT.AND P5, PT, R10, 0x600, !P4 ;  /* 0x000006000a00780c */ /* 0x000fc400067a1270 */
[----:B------:R-:W3:Y:S01]  /*2180*/  LDS R28, [R28+0x3800] ;  /* 0x003800001c1c7984 */ /* 0x000ee20000000800 */
[----:B------:R-:W-:Y:S01]  /*2190*/  IMAD.WIDE R30, R31, 0x4, R6 ;  /* 0x000000041f1e7825 */ /* 0x000fe200078e0206 */
[----:B------:R-:W-:Y:S02]  /*21a0*/  LOP3.LUT R10, R2, 0xb0, RZ, 0xfc, !PT ;  /* 0x000000b0020a7812 */ /* 0x000fe400078efcff */
[----:B------:R-:W3:Y:S01]  /*21b0*/  LDS R0, [R0+0x3c00] ;  /* 0x003c000000007984 */ /* 0x000ee20000000800 */
[----:B------:R-:W-:-:S03]  /*21c0*/  VIADD R33, R3, 0x5a0 ;  /* 0x000005a003217836 */ /* 0x000fc60000000000 */
[----:B0-----:R0:W-:Y:S01]  /*21d0*/  @P6 STG.E desc[UR6][R30.64], R9 ;  /* 0x000000091e006986 */ /* 0x0011e2000c101906 */
[----:B------:R-:W-:Y:S01]  /*21e0*/  IMAD.WIDE R32, R33, 0x4, R6 ;  /* 0x0000000421207825 */ /* 0x000fe200078e0206 */
[----:B------:R-:W-:Y:S02]  /*21f0*/  ISETP.LT.AND P6, PT, R10, 0x600, !P4 ;  /* 0x000006000a00780c */ /* 0x000fe400067c1270 */
[----:B------:R-:W-:Y:S02]  /*2200*/  LOP3.LUT R10, R2, 0xc0, RZ, 0xfc, !PT ;  /* 0x000000c0020a7812 */ /* 0x000fe400078efcff */
[----:B-1----:R1:W-:Y:S02]  /*2210*/  @P5 STG.E desc[UR6][R32.64], R21 ;  /* 0x0000001520005986 */ /* 0x0023e4000c101906 */
[----:B------:R-:W-:Y:S02]  /*2220*/  ISETP.LT.AND P5, PT, R10, 0x600, !P4 ;  /* 0x000006000a00780c */ /* 0x000fe400067a1270 */
[----:B----4-:R-:W4:Y:S01]  /*2230*/  LDC.64 R10, c[0x0][0x238] ;  /* 0x00008e00ff0a7b82 */ /* 0x010f220000000a00 */
[----:B------:R-:W-:-:S02]  /*2240*/  VIADD R35, R3, 0x630 ;  /* 0x0000063003237836 */ /* 0x000fc40000000000 */
[----:B------:R-:W-:Y:S02]  /*2250*/  VIADD R41, R3, 0x6c0 ;  /* 0x000006c003297836 */ /* 0x000fe40000000000 */
[----:B------:R-:W-:Y:S01]  /*2260*/  IMAD.WIDE R34, R35, 0x4, R6 ;  /* 0x0000000423227825 */ /* 0x000fe200078e0206 */
[----:B------:R-:W-:-:S03]  /*2270*/  LOP3.LUT R29, R2, 0xd0, RZ, 0xfc, !PT ;  /* 0x000000d0021d7812 */ /* 0x000fc600078efcff */
[----:B------:R-:W-:Y:S01]  /*2280*/  IMAD.WIDE R40, R41, 0x4, R6 ;  /* 0x0000000429287825 */ /* 0x000fe200078e0206 */
[C---:B0-----:R-:W-:Y:S01]  /*2290*/  LOP3.LUT R9, R2.reuse, 0xe0, RZ, 0xfc, !PT ;  /* 0x000000e002097812 */ /* 0x041fe200078efcff */
[----:B--2---:R-:W-:Y:S01]  /*22a0*/  @P6 STG.E desc[UR6][R34.64], R22 ;  /* 0x0000001622006986 */ /* 0x004fe2000c101906 */
[----:B------:R-:W-:Y:S02]  /*22b0*/  LOP3.LUT R2, R2, 0xf0, RZ, 0xfc, !PT ;  /* 0x000000f002027812 */ /* 0x000fe400078efcff */
[----:B------:R-:W-:Y:S01]  /*22c0*/  ISETP.LT.AND P6, PT, R29, 0x600, !P4 ;  /* 0x000006001d00780c */ /* 0x000fe200067c1270 */
[----:B-----5:R0:W-:Y:S01]  /*22d0*/  @P5 STG.E desc[UR6][R40.64], R23 ;  /* 0x0000001728005986 */ /* 0x0201e2000c101906 */
[----:B------:R-:W-:Y:S01]  /*22e0*/  IMAD R29, R5, 0xd80, R8 ;  /* 0x00000d80051d7824 */ /* 0x000fe200078e0208 */
[----:B------:R-:W-:Y:S02]  /*22f0*/  ISETP.LT.AND P5, PT, R9, 0x600, !P4 ;  /* 0x000006000900780c */ /* 0x000fe400067a1270 */
[----:B------:R-:W-:Y:S01]  /*2300*/  ISETP.LT.AND P4, PT, R2, 0x600, !P4 ;  /* 0x000006000200780c */ /* 0x000fe20006781270 */
[----:B------:R-:W-:-:S02]  /*2310*/  VIADD R9, R3, 0x750 ;  /* 0x0000075003097836 */ /* 0x000fc40000000000 */
[----:B------:R-:W-:Y:S02]  /*2320*/  IMAD R29, R4, 0x180, R29 ;  /* 0x00000180041d7824 */ /* 0x000fe400078e021d */
[C---:B------:R-:W-:Y:S02]  /*2330*/  VIADD R5, R3.reuse, 0x7e0 ;  /* 0x000007e003057836 */ /* 0x040fe40000000000 */
[----:B-1----:R-:W-:Y:S02]  /*2340*/  VIADD R21, R3, 0x870 ;  /* 0x0000087003157836 */ /* 0x002fe40000000000 */
[----:B------:R-:W-:-:S04]  /*2350*/  IMAD.WIDE R2, R9, 0x4, R6 ;  /* 0x0000000409027825 */ /* 0x000fc800078e0206 */
[----:B0-----:R-:W-:Y:S02]  /*2360*/  VIADD R23, R29, 0x600 ;  /* 0x000006001d177836 */ /* 0x001fe40000000000 */
[----:B------:R-:W-:-:S04]  /*2370*/  IMAD.WIDE R4, R5, 0x4, R6 ;  /* 0x0000000405047825 */ /* 0x000fc800078e0206 */
[----:B------:R-:W-:Y:S02]  /*2380*/  VIADD R31, R29, 0xc00 ;  /* 0x00000c001d1f7836 */ /* 0x000fe40000000000 */
[----:B------:R-:W-:Y:S01]  /*2390*/  IMAD.WIDE R6, R21, 0x4, R6 ;  /* 0x0000000415067825 */ /* 0x000fe200078e0206 */
[----:B---3--:R0:W-:Y:S03]  /*23a0*/  @P6 STG.E desc[UR6][R2.64], R20 ;  /* 0x0000001402006986 */ /* 0x0081e6000c101906 */
[--C-:B----4-:R-:W-:Y:S01]  /*23b0*/  IMAD.WIDE R8, R29, 0x4, R10.reuse ;  /* 0x000000041d087825 */ /* 0x110fe200078e020a */
[----:B------:R0:W-:Y:S03]  /*23c0*/  @P5 STG.E desc[UR6][R4.64], R28 ;  /* 0x0000001c04005986 */ /* 0x0001e6000c101906 */
[--C-:B------:R-:W-:Y:S01]  /*23d0*/  IMAD.WIDE R22, R23, 0x4, R10.reuse ;  /* 0x0000000417167825 */ /* 0x100fe200078e020a */
[----:B------:R0:W-:Y:S03]  /*23e0*/  @P4 STG.E desc[UR6][R6.64], R0 ;  /* 0x0000000006004986 */ /* 0x0001e6000c101906 */
[--C-:B------:R-:W-:Y:S01]  /*23f0*/  IMAD.WIDE R30, R31, 0x4, R10.reuse ;  /* 0x000000041f1e7825 */ /* 0x100fe200078e020a */
[----:B------:R0:W-:Y:S03]  /*2400*/  @P3 STG.E.128 desc[UR6][R8.64], R12 ;  /* 0x0000000c08003986 */ /* 0x0001e6000c101d06 */
[----:B------:R-:W-:Y:S01]  /*2410*/  VIADD R21, R29, 0x1200 ;  /* 0x000012001d157836 */ /* 0x000fe20000000000 */
[----:B------:R0:W-:Y:S04]  /*2420*/  @P2 STG.E.128 desc[UR6][R22.64], R24 ;  /* 0x0000001816002986 */ /* 0x0001e8000c101d06 */
[----:B------:R0:W-:Y:S01]  /*2430*/  @P1 STG.E.128 desc[UR6][R30.64], R36 ;  /* 0x000000241e001986 */ /* 0x0001e2000c101d06 */
[----:B------:R-:W-:Y:S01]  /*2440*/  IMAD.WIDE R10, R21, 0x4, R10 ;  /* 0x00000004150a7825 */ /* 0x000fe200078e020a */
[----:B0-----:R-:W-:Y:S06]  /*2450*/  @!P0 EXIT ;  /* 0x000000000000894d */ /* 0x001fec0003800000 */
[----:B------:R-:W-:Y:S01]  /*2460*/  STG.E.128 desc[UR6][R10.64], R16 ;  /* 0x000000100a007986 */ /* 0x000fe2000c101d06 */
[----:B------:R-:W-:Y:S05]  /*2470*/  EXIT ;  /* 0x000000000000794d */ /* 0x000fea0003800000 */
.L_x_0:
[----:B------:R-:W-:-:S00]  /*2480*/  BRA `(.L_x_0) ;  /* 0xfffffffc00fc7947 */ /* 0x000fc0000383ffff */
[----:B------:R-:W-:-:S00]  /*2490*/  NOP ;  /* 0x0000000000007918 */ /* 0x000fc00000000000 */
        /* <DEDUP_REMOVED lines=14> */
.L_x_1:


//--------------------- .nv.shared.triton_poi_fused_cat_convolution_16 --------------------------
	.section	.nv.shared.triton_poi_fused_cat_convolution_16,"aw",@nobits
	.sectionflags	@""
	.align	16
	.zero		1024


//--------------------- .nv.constant0.triton_poi_fused_cat_convolution_16 --------------------------
	.section	.nv.constant0.triton_poi_fused_cat_convolution_16,"a",@progbits
	.sectionflags	@""
	.align	4
.nv.constant0.triton_poi_fused_cat_convolution_16:
	.zero		584
